# CuTe-DSL kernel — source=cudnn_frontend_dsl family=grouped_gemm_swiglu
# config = {"ab_dtype": "Float4E2M1FN", "sf_vec": 16, "d_dtype": "BFloat16", "vector_f32": false, "mma_mn": [256, 128], "cluster_mn": [2, 1]}


// ===== COMPILED SASS (sm_100a) =====

	.target	sm_100a

	.elftype	@"ET_EXEC"


//--------------------- .note.nv.tkinfo           --------------------------
	.section	.note.nv.tkinfo,"",@"SHT_NOTE"
	.sectionflags	@"SHF_NOTE_NV_TKINFO"
	.tkinfo
        /*0018*/ 	.word	0x00000081
        /*0030*/ 	.string	""
        /*0030*/ 	.string	"ptxas"
        /*0030*/ 	.string	"Cuda compilation tools, release 12.9, V12.9.83"
        /*0030*/ 	.string	"Build system must define TOOLS_VERSION_EXTENDED"
        /*0030*/ 	.string	"-O 3 -arch sm_100a "



//--------------------- .note.nv.cuver            --------------------------
	.section	.note.nv.cuver,"",@"SHT_NOTE"
	.sectionflags	@"SHF_NOTE_NV_CUVER"
        /*0018*/ 	.short	0x0001
        /*001a*/ 	.short	0x0064
        /*001c*/ 	.short	0x0001
        /*001e*/ 	.short	0x0000
        /*0020*/ 	.short	0x0001
        /*0022*/ 	.short	0x0000


//--------------------- .nv.info                  --------------------------
	.section	.nv.info,"",@"SHT_CUDA_INFO"
	.align	4


	//----- nvinfo : EIATTR_REGCOUNT
	.align		4
        /*0000*/ 	.byte	0x04, 0x2f
        /*0002*/ 	.short	(.L_6 - .L_5)
	.align		4
.L_5:
        /*0004*/ 	.word	index@(kernel_cutlass_kernel_cudnngrouped_gemmgrouped_gemm_swiglugrouped_gemm_swiglu_quantBlockScaledContiguousGroupedGemmKernel_object_at__TiledMMA_ThrLayoutVMNK21111000_PermutationMNK____MMAAt_0)
        /*0008*/ 	.word	0x00000089


	//----- nvinfo : EIATTR_FRAME_SIZE
	.align		4
.L_6:
        /*000c*/ 	.byte	0x04, 0x11
        /*000e*/ 	.short	(.L_8 - .L_7)
	.align		4
.L_7:
        /*0010*/ 	.word	index@($__internal_2_$__cuda_sm10x_tcgen05_guardrail_trap_unallocated_columns_being_dealloced)
        /*0014*/ 	.word	0x00000000


	//----- nvinfo : EIATTR_FRAME_SIZE
	.align		4
.L_8:
        /*0018*/ 	.byte	0x04, 0x11
        /*001a*/ 	.short	(.L_10 - .L_9)
	.align		4
.L_9:
        /*001c*/ 	.word	index@($__internal_1_$__cuda_sm10x_tcgen05_guardrail_trap_phase_invalid_during_alloc)
        /*0020*/ 	.word	0x00000000


	//----- nvinfo : EIATTR_FRAME_SIZE
	.align		4
.L_10:
        /*0024*/ 	.byte	0x04, 0x11
        /*0026*/ 	.short	(.L_12 - .L_11)
	.align		4
.L_11:
        /*0028*/ 	.word	index@($__internal_0_$__cuda_sm10x_tcgen05_guardrail_trap_col_being_dealloced_not_returned_by_alloc)
        /*002c*/ 	.word	0x00000000


	//----- nvinfo : EIATTR_FRAME_SIZE
	.align		4
.L_12:
        /*0030*/ 	.byte	0x04, 0x11
        /*0032*/ 	.short	(.L_14 - .L_13)
	.align		4
.L_13:
        /*0034*/ 	.word	index@(kernel_cutlass_kernel_cudnngrouped_gemmgrouped_gemm_swiglugrouped_gemm_swiglu_quantBlockScaledContiguousGroupedGemmKernel_object_at__TiledMMA_ThrLayoutVMNK21111000_PermutationMNK____MMAAt_0)
        /*0038*/ 	.word	0x00000000


	//----- nvinfo : EIATTR_MIN_STACK_SIZE
	.align		4
.L_14:
        /*003c*/ 	.byte	0x04, 0x12
        /*003e*/ 	.short	(.L_16 - .L_15)
	.align		4
.L_15:
        /*0040*/ 	.word	index@(kernel_cutlass_kernel_cudnngrouped_gemmgrouped_gemm_swiglugrouped_gemm_swiglu_quantBlockScaledContiguousGroupedGemmKernel_object_at__TiledMMA_ThrLayoutVMNK21111000_PermutationMNK____MMAAt_0)
        /*0044*/ 	.word	0x00000000
.L_16:


//--------------------- .nv.info.kernel_cutlass_kernel_cudnngrouped_gemmgrouped_gemm_swiglugrouped_gemm_swiglu_quantBlockScaledContiguousGroupedGemmKernel_object_at__TiledMMA_ThrLayoutVMNK21111000_PermutationMNK____MMAAt_0 --------------------------
	.section	.nv.info.kernel_cutlass_kernel_cudnngrouped_gemmgrouped_gemm_swiglugrouped_gemm_swiglu_quantBlockScaledContiguousGroupedGemmKernel_object_at__TiledMMA_ThrLayoutVMNK21111000_PermutationMNK____MMAAt_0,"",@"SHT_CUDA_INFO"
	.sectionflags	@""
	.align	4


	//----- nvinfo : EIATTR_CUDA_API_VERSION
	.align		4
        /*0000*/ 	.byte	0x04, 0x37
        /*0002*/ 	.short	(.L_18 - .L_17)
.L_17:
        /*0004*/ 	.word	0x00000081


	//----- nvinfo : EIATTR_KPARAM_INFO
	.align		4
.L_18:
        /*0008*/ 	.byte	0x04, 0x17
        /*000a*/ 	.short	(.L_20 - .L_19)
.L_19:
        /*000c*/ 	.word	0x00000000
        /*0010*/ 	.short	0x000f
        /*0012*/ 	.short	0x03f8
        /*0014*/ 	.byte	0x00, 0xf0, 0x31, 0x00


	//----- nvinfo : EIATTR_KPARAM_INFO
	.align		4
.L_20:
        /*0018*/ 	.byte	0x04, 0x17
        /*001a*/ 	.short	(.L_22 - .L_21)
.L_21:
        /*001c*/ 	.word	0x00000000
        /*0020*/ 	.short	0x000e
        /*0022*/ 	.short	0x03ec
        /*0024*/ 	.byte	0x00, 0xf0, 0x31, 0x00


	//----- nvinfo : EIATTR_KPARAM_INFO
	.align		4
.L_22:
        /*0028*/ 	.byte	0x04, 0x17
        /*002a*/ 	.short	(.L_24 - .L_23)
.L_23:
        /*002c*/ 	.word	0x00000000
        /*0030*/ 	.short	0x000d
        /*0032*/ 	.short	0x03e0
        /*0034*/ 	.byte	0x00, 0xf0, 0x31, 0x00


	//----- nvinfo : EIATTR_KPARAM_INFO
	.align		4
.L_24:
        /*0038*/ 	.byte	0x04, 0x17
        /*003a*/ 	.short	(.L_26 - .L_25)
.L_25:
        /*003c*/ 	.word	0x00000000
        /*0040*/ 	.short	0x000c
        /*0042*/ 	.short	0x03d8
        /*0044*/ 	.byte	0x00, 0xf0, 0x21, 0x00


	//----- nvinfo : EIATTR_KPARAM_INFO
	.align		4
.L_26:
        /*0048*/ 	.byte	0x04, 0x17
        /*004a*/ 	.short	(.L_28 - .L_27)
.L_27:
        /*004c*/ 	.word	0x00000000
        /*0050*/ 	.short	0x000b
        /*0052*/ 	.short	0x03d0
        /*0054*/ 	.byte	0x00, 0xf0, 0x21, 0x00


	//----- nvinfo : EIATTR_KPARAM_INFO
	.align		4
.L_28:
        /*0058*/ 	.byte	0x04, 0x17
        /*005a*/ 	.short	(.L_30 - .L_29)
.L_29:
        /*005c*/ 	.word	0x00000000
        /*0060*/ 	.short	0x000a
        /*0062*/ 	.short	0x03c8
        /*0064*/ 	.byte	0x00, 0xf0, 0x21, 0x00


	//----- nvinfo : EIATTR_KPARAM_INFO
	.align		4
.L_30:
        /*0068*/ 	.byte	0x04, 0x17
        /*006a*/ 	.short	(.L_32 - .L_31)
.L_31:
        /*006c*/ 	.word	0x00000000
        /*0070*/ 	.short	0x0009
        /*0072*/ 	.short	0x03c0
        /*0074*/ 	.byte	0x00, 0xf0, 0x21, 0x00


	//----- nvinfo : EIATTR_KPARAM_INFO
	.align		4
.L_32:
        /*0078*/ 	.byte	0x04, 0x17
        /*007a*/ 	.short	(.L_34 - .L_33)
.L_33:
        /*007c*/ 	.word	0x00000000
        /*0080*/ 	.short	0x0008
        /*0082*/ 	.short	0x0340
        /*0084*/ 	.byte	0x00, 0xf0, 0x01, 0x02


	//----- nvinfo : EIATTR_KPARAM_INFO
	.align		4
.L_34:
        /*0088*/ 	.byte	0x04, 0x17
        /*008a*/ 	.short	(.L_36 - .L_35)
.L_35:
        /*008c*/ 	.word	0x00000000
        /*0090*/ 	.short	0x0007
        /*0092*/ 	.short	0x02c0
        /*0094*/ 	.byte	0x00, 0xf0, 0x01, 0x02


	//----- nvinfo : EIATTR_KPARAM_INFO
	.align		4
.L_36:
        /*0098*/ 	.byte	0x04, 0x17
        /*009a*/ 	.short	(.L_38 - .L_37)
.L_37:
        /*009c*/ 	.word	0x00000000
        /*00a0*/ 	.short	0x0006
        /*00a2*/ 	.short	0x0240
        /*00a4*/ 	.byte	0x00, 0xf0, 0x01, 0x02


	//----- nvinfo : EIATTR_KPARAM_INFO
	.align		4
.L_38:
        /*00a8*/ 	.byte	0x04, 0x17
        /*00aa*/ 	.short	(.L_40 - .L_39)
.L_39:
        /*00ac*/ 	.word	0x00000000
        /*00b0*/ 	.short	0x0005
        /*00b2*/ 	.short	0x01c0
        /*00b4*/ 	.byte	0x00, 0xf0, 0x01, 0x02


	//----- nvinfo : EIATTR_KPARAM_INFO
	.align		4
.L_40:
        /*00b8*/ 	.byte	0x04, 0x17
        /*00ba*/ 	.short	(.L_42 - .L_41)
.L_41:
        /*00bc*/ 	.word	0x00000000
        /*00c0*/ 	.short	0x0004
        /*00c2*/ 	.short	0x0140
        /*00c4*/ 	.byte	0x00, 0xf0, 0x01, 0x02


	//----- nvinfo : EIATTR_KPARAM_INFO
	.align		4
.L_42:
        /*00c8*/ 	.byte	0x04, 0x17
        /*00ca*/ 	.short	(.L_44 - .L_43)
.L_43:
        /*00cc*/ 	.word	0x00000000
        /*00d0*/ 	.short	0x0003
        /*00d2*/ 	.short	0x00c0
        /*00d4*/ 	.byte	0x00, 0xf0, 0x01, 0x02


	//----- nvinfo : EIATTR_KPARAM_INFO
	.align		4
.L_44:
        /*00d8*/ 	.byte	0x04, 0x17
        /*00da*/ 	.short	(.L_46 - .L_45)
.L_45:
        /*00dc*/ 	.word	0x00000000
        /*00e0*/ 	.short	0x0002
        /*00e2*/ 	.short	0x0040
        /*00e4*/ 	.byte	0x00, 0xf0, 0x01, 0x02


	//----- nvinfo : EIATTR_KPARAM_INFO
	.align		4
.L_46:
        /*00e8*/ 	.byte	0x04, 0x17
        /*00ea*/ 	.short	(.L_48 - .L_47)
.L_47:
        /*00ec*/ 	.word	0x00000000
        /*00f0*/ 	.short	0x0001
        /*00f2*/ 	.short	0x000c
        /*00f4*/ 	.byte	0x00, 0xf0, 0x31, 0x00


	//----- nvinfo : EIATTR_KPARAM_INFO
	.align		4
.L_48:
        /*00f8*/ 	.byte	0x04, 0x17
        /*00fa*/ 	.short	(.L_50 - .L_49)
.L_49:
        /*00fc*/ 	.word	0x00000000
        /*0100*/ 	.short	0x0000
        /*0102*/ 	.short	0x0000
        /*0104*/ 	.byte	0x00, 0xf0, 0x31, 0x00


	//----- nvinfo : EIATTR_AT_ENTRY_FRAGMENTS
	.align		4
.L_50:
        /*0108*/ 	.byte	0x04, 0x4f
        /*010a*/ 	.short	(.L_52 - .L_51)


	//   ....[0]....
.L_51:
        /*010c*/ 	.word	0x00000004


	//   ....[1]....
        /*0110*/ 	.word	0x00000005


	//----- nvinfo : EIATTR_RESERVED_SMEM_USED
	.align		4
.L_52:
        /*0114*/ 	.byte	0x01, 0x41
	.zero		2


	//----- nvinfo : EIATTR_SPARSE_MMA_MASK
	.align		4
        /*0118*/ 	.byte	0x03, 0x50
        /*011a*/ 	.short	0x0000


	//----- nvinfo : EIATTR_TCGEN05_2CTA_USED
	.align		4
        /*011c*/ 	.byte	0x01, 0x52
	.zero		2


	//----- nvinfo : EIATTR_MAXREG_COUNT
	.align		4
        /*0120*/ 	.byte	0x03, 0x1b
        /*0122*/ 	.short	0x00ff


	//----- nvinfo : EIATTR_NUM_BARRIERS
	.align		4
        /*0124*/ 	.byte	0x02, 0x4c
        /*0126*/ 	.byte	0x05
	.zero		1


	//----- nvinfo : EIATTR_INT_WARP_WIDE_INSTR_OFFSETS
	.align		4
        /*0128*/ 	.byte	0x04, 0x31
        /*012a*/ 	.short	(.L_54 - .L_53)


	//   ....[0]....
.L_53:
        /*012c*/ 	.word	0x00005c20


	//   ....[1]....
        /*0130*/ 	.word	0x00005ca0


	//   ....[2]....
        /*0134*/ 	.word	0x00005cc0


	//----- nvinfo : EIATTR_COOP_GROUP_MASK_REGIDS
	.align		4
.L_54:
        /*0138*/ 	.byte	0x04, 0x29
        /*013a*/ 	.short	(.L_56 - .L_55)


	//   ....[0]....
.L_55:
        /*013c*/ 	.word	0xffffffff


	//   ....[1]....
        /*0140*/ 	.word	0xffffffff


	//   ....[2]....
        /*0144*/ 	.word	0xffffffff


	//   ....[3]....
        /*0148*/ 	.word	0xffffffff


	//   ....[4]....
        /*014c*/ 	.word	0xffffffff


	//   ....[5]....
        /*0150*/ 	.word	0xffffffff


	//   ....[6]....
        /*0154*/ 	.word	0xffffffff


	//   ....[7]....
        /*0158*/ 	.word	0xffffffff


	//   ....[8]....
        /*015c*/ 	.word	0xffffffff


	//   ....[9]....
        /*0160*/ 	.word	0xffffffff


	//   ....[10]....
        /*0164*/ 	.word	0xffffffff


	//   ....[11]....
        /*0168*/ 	.word	0xffffffff


	//----- nvinfo : EIATTR_COOP_GROUP_INSTR_OFFSETS
	.align		4
.L_56:
        /*016c*/ 	.byte	0x04, 0x28
        /*016e*/ 	.short	(.L_58 - .L_57)


	//   ....[0]....
.L_57:
        /*0170*/ 	.word	0x00000130


	//   ....[1]....
        /*0174*/ 	.word	0x00000470


	//   ....[2]....
        /*0178*/ 	.word	0x00000620


	//   ....[3]....
        /*017c*/ 	.word	0x000008a0


	//   ....[4]....
        /*0180*/ 	.word	0x00000c20


	//   ....[5]....
        /*0184*/ 	.word	0x00000ee0


	//   ....[6]....
        /*0188*/ 	.word	0x00000f40


	//   ....[7]....
        /*018c*/ 	.word	0x00002f30


	//   ....[8]....
        /*0190*/ 	.word	0x00003540


	//   ....[9]....
        /*0194*/ 	.word	0x00005740


	//   ....[10]....
        /*0198*/ 	.word	0x00005aa0


	//   ....[11]....
        /*019c*/ 	.word	0x00005d60


	//----- nvinfo : EIATTR_VRC_CTA_INIT_COUNT
	.align		4
.L_58:
        /*01a0*/ 	.byte	0x02, 0x4a
        /*01a2*/ 	.byte	0x80
	.zero		1


	//----- nvinfo : EIATTR_MBARRIER_INSTR_OFFSETS
	.align		4
        /*01a4*/ 	.byte	0x04, 0x39
        /*01a6*/ 	.short	(.L_60 - .L_59)


	//   ....[0]....
.L_59:
        /*01a8*/ 	.word	0x00000340
        /*01ac*/ 	.word	0x000000ff
        /*01b0*/ 	.word	0x00000000
        /*01b4*/ 	.short	0x0100
        /*01b6*/ 	.byte	0x06
	.zero		1


	//   ....[1]....
        /*01b8*/ 	.word	0x00000350
        /*01bc*/ 	.word	0x000000ff
        /*01c0*/ 	.word	0x00000008
        /*01c4*/ 	.short	0x0100
        /*01c6*/ 	.byte	0x06
	.zero		1


	//   ....[2]....
        /*01c8*/ 	.word	0x00000360
        /*01cc*/ 	.word	0x000000ff
        /*01d0*/ 	.word	0x00000010
        /*01d4*/ 	.short	0x0100
        /*01d6*/ 	.byte	0x06
	.zero		1


	//   ....[3]....
        /*01d8*/ 	.word	0x00000370
        /*01dc*/ 	.word	0x000000ff
        /*01e0*/ 	.word	0x00000018
        /*01e4*/ 	.short	0x0100
        /*01e6*/ 	.byte	0x06
	.zero		1


	//   ....[4]....
        /*01e8*/ 	.word	0x00000380
        /*01ec*/ 	.word	0x000000ff
        /*01f0*/ 	.word	0x00000020
        /*01f4*/ 	.short	0x0100
        /*01f6*/ 	.byte	0x06
	.zero		1


	//   ....[5]....
        /*01f8*/ 	.word	0x00000390
        /*01fc*/ 	.word	0x000000ff
        /*0200*/ 	.word	0x00000028
        /*0204*/ 	.short	0x0100
        /*0206*/ 	.byte	0x06
	.zero		1


	//   ....[6]....
        /*0208*/ 	.word	0x000003a0
        /*020c*/ 	.word	0x000000ff
        /*0210*/ 	.word	0x00000030
        /*0214*/ 	.short	0x0100
        /*0216*/ 	.byte	0x06
	.zero		1


	//   ....[7]....
        /*0218*/ 	.word	0x000003b0
        /*021c*/ 	.word	0x000000ff
        /*0220*/ 	.word	0x00000038
        /*0224*/ 	.short	0x0100
        /*0226*/ 	.byte	0x06
	.zero		1


	//   ....[8]....
        /*0228*/ 	.word	0x000003c0
        /*022c*/ 	.word	0x000000ff
        /*0230*/ 	.word	0x00000040
        /*0234*/ 	.short	0x0100
        /*0236*/ 	.byte	0x06
	.zero		1


	//   ....[9]....
        /*0238*/ 	.word	0x000003d0
        /*023c*/ 	.word	0x000000ff
        /*0240*/ 	.word	0x00000048
        /*0244*/ 	.short	0x0100
        /*0246*/ 	.byte	0x06
	.zero		1


	//   ....[10]....
        /*0248*/ 	.word	0x000003e0
        /*024c*/ 	.word	0x000000ff
        /*0250*/ 	.word	0x00000050
        /*0254*/ 	.short	0x0100
        /*0256*/ 	.byte	0x06
	.zero		1


	//   ....[11]....
        /*0258*/ 	.word	0x000003f0
        /*025c*/ 	.word	0x000000ff
        /*0260*/ 	.word	0x00000058
        /*0264*/ 	.short	0x0100
        /*0266*/ 	.byte	0x06
	.zero		1


	//   ....[12]....
        /*0268*/ 	.word	0x00000400
        /*026c*/ 	.word	0x000000ff
        /*0270*/ 	.word	0x00000060
        /*0274*/ 	.short	0x0100
        /*0276*/ 	.byte	0x06
	.zero		1


	//   ....[13]....
        /*0278*/ 	.word	0x00000410
        /*027c*/ 	.word	0x000000ff
        /*0280*/ 	.word	0x00000068
        /*0284*/ 	.short	0x0100
        /*0286*/ 	.byte	0x06
	.zero		1


	//   ....[14]....
        /*0288*/ 	.word	0x00000590
        /*028c*/ 	.word	0x000000ff
        /*0290*/ 	.word	0x00000070
        /*0294*/ 	.short	0x0100
        /*0296*/ 	.byte	0x07
	.zero		1


	//   ....[15]....
        /*0298*/ 	.word	0x000005a0
        /*029c*/ 	.word	0x000000ff
        /*02a0*/ 	.word	0x00000078
        /*02a4*/ 	.short	0x0100
        /*02a6*/ 	.byte	0x07
	.zero		1


	//   ....[16]....
        /*02a8*/ 	.word	0x000005b0
        /*02ac*/ 	.word	0x000000ff
        /*02b0*/ 	.word	0x00000080
        /*02b4*/ 	.short	0x0100
        /*02b6*/ 	.byte	0x07
	.zero		1


	//   ....[17]....
        /*02b8*/ 	.word	0x000005c0
        /*02bc*/ 	.word	0x000000ff
        /*02c0*/ 	.word	0x00000088
        /*02c4*/ 	.short	0x0100
        /*02c6*/ 	.byte	0x07
	.zero		1


	//   ....[18]....
        /*02c8*/ 	.word	0x00000740
        /*02cc*/ 	.word	0x000000ff
        /*02d0*/ 	.word	0x00000090
        /*02d4*/ 	.short	0x0100
        /*02d6*/ 	.byte	0x07
	.zero		1


	//   ....[19]....
        /*02d8*/ 	.word	0x00000750
        /*02dc*/ 	.word	0x000000ff
        /*02e0*/ 	.word	0x00000098
        /*02e4*/ 	.short	0x0100
        /*02e6*/ 	.byte	0x07
	.zero		1


	//   ....[20]....
        /*02e8*/ 	.word	0x00000760
        /*02ec*/ 	.word	0x000000ff
        /*02f0*/ 	.word	0x000000a0
        /*02f4*/ 	.short	0x0100
        /*02f6*/ 	.byte	0x07
	.zero		1


	//   ....[21]....
        /*02f8*/ 	.word	0x00000770
        /*02fc*/ 	.word	0x000000ff
        /*0300*/ 	.word	0x000000a8
        /*0304*/ 	.short	0x0100
        /*0306*/ 	.byte	0x07
	.zero		1


	//   ....[22]....
        /*0308*/ 	.word	0x00000840
        /*030c*/ 	.word	0x000000ff
        /*0310*/ 	.word	0x000000b0
        /*0314*/ 	.short	0x0100
        /*0316*/ 	.byte	0x06
	.zero		1


	//   ....[23]....
        /*0318*/ 	.word	0x00000fa0
        /*031c*/ 	.word	0x00000008
        /*0320*/ 	.word	0x000000a0
        /*0324*/ 	.short	0x010a
        /*0326*/ 	.byte	0xff
	.zero		1


	//   ....[24]....
        /*0328*/ 	.word	0x00001080
        /*032c*/ 	.word	0x00000008
        /*0330*/ 	.word	0x00000090
        /*0334*/ 	.short	0x0101
        /*0336*/ 	.byte	0xff
	.zero		1


	//   ....[25]....
        /*0338*/ 	.word	0x000012d0
        /*033c*/ 	.word	0x00000003
        /*0340*/ 	.word	0x000000a0
        /*0344*/ 	.short	0x010a
        /*0346*/ 	.byte	0xff
	.zero		1


	//   ....[26]....
        /*0348*/ 	.word	0x000013f0
        /*034c*/ 	.word	0x00000003
        /*0350*/ 	.word	0x00000090
        /*0354*/ 	.short	0x0101
        /*0356*/ 	.byte	0xff
	.zero		1


	//   ....[27]....
        /*0358*/ 	.word	0x00001400
        /*035c*/ 	.word	0x00000008
        /*0360*/ 	.word	0x000000a0
        /*0364*/ 	.short	0x010a
        /*0366*/ 	.byte	0xff
	.zero		1


	//   ....[28]....
        /*0368*/ 	.word	0x00001490
        /*036c*/ 	.word	0x000000ff
        /*0370*/ 	.word	0x00000090
        /*0374*/ 	.short	0x010a
        /*0376*/ 	.byte	0x22
	.zero		1


	//   ....[29]....
        /*0378*/ 	.word	0x00001510
        /*037c*/ 	.word	0x000000ff
        /*0380*/ 	.word	0x000000a0
        /*0384*/ 	.short	0x0101
        /*0386*/ 	.byte	0x22
	.zero		1


	//   ....[30]....
        /*0388*/ 	.word	0x00001630
        /*038c*/ 	.word	0x000000ff
        /*0390*/ 	.word	0x00000038
        /*0394*/ 	.short	0x010a
        /*0396*/ 	.byte	0x06
	.zero		1


	//   ....[31]....
        /*0398*/ 	.word	0x00001800
        /*039c*/ 	.word	0x000000ff
        /*03a0*/ 	.word	0x00000038
        /*03a4*/ 	.short	0x010a
        /*03a6*/ 	.byte	0x05
	.zero		1


	//   ....[32]....
        /*03a8*/ 	.word	0x00001a90
        /*03ac*/ 	.word	0x000000ff
        /*03b0*/ 	.word	0x00000038
        /*03b4*/ 	.short	0x010a
        /*03b6*/ 	.byte	0x21
	.zero		1


	//   ....[33]....
        /*03b8*/ 	.word	0x00001ad0
        /*03bc*/ 	.word	0x00000003
        /*03c0*/ 	.word	0x00000090
        /*03c4*/ 	.short	0x010a
        /*03c6*/ 	.byte	0xff
	.zero		1


	//   ....[34]....
        /*03c8*/ 	.word	0x00001b70
        /*03cc*/ 	.word	0x00000003
        /*03d0*/ 	.word	0x000000a0
        /*03d4*/ 	.short	0x0101
        /*03d6*/ 	.byte	0xff
	.zero		1


	//   ....[35]....
        /*03d8*/ 	.word	0x00001db0
        /*03dc*/ 	.word	0x000000ff
        /*03e0*/ 	.word	0x00000038
        /*03e4*/ 	.short	0x010a
        /*03e6*/ 	.byte	0x05
	.zero		1


	//   ....[36]....
        /*03e8*/ 	.word	0x00001e90
        /*03ec*/ 	.word	0x000000ff
        /*03f0*/ 	.word	0x00000090
        /*03f4*/ 	.short	0x010a
        /*03f6*/ 	.byte	0x0c
	.zero		1


	//   ....[37]....
        /*03f8*/ 	.word	0x00001f30
        /*03fc*/ 	.word	0x000000ff
        /*0400*/ 	.word	0x000000a0
        /*0404*/ 	.short	0x0101
        /*0406*/ 	.byte	0x0c
	.zero		1


	//   ....[38]....
        /*0408*/ 	.word	0x00002410
        /*040c*/ 	.word	0x000000ff
        /*0410*/ 	.word	0x00000000
        /*0414*/ 	.short	0x010a
        /*0416*/ 	.byte	0x19
	.zero		1


	//   ....[39]....
        /*0418*/ 	.word	0x00002420
        /*041c*/ 	.word	0x000000ff
        /*0420*/ 	.word	0x00000080
        /*0424*/ 	.short	0x010a
        /*0426*/ 	.byte	0x11
	.zero		1


	//   ....[40]....
        /*0428*/ 	.word	0x00002470
        /*042c*/ 	.word	0x000000ff
        /*0430*/ 	.word	0x00000080
        /*0434*/ 	.short	0x010a
        /*0436*/ 	.byte	0x11
	.zero		1


	//   ....[41]....
        /*0438*/ 	.word	0x00002700
        /*043c*/ 	.word	0x000000ff
        /*0440*/ 	.word	0x00000000
        /*0444*/ 	.short	0x010a
        /*0446*/ 	.byte	0x0d
	.zero		1


	//   ....[42]....
        /*0448*/ 	.word	0x000028f0
        /*044c*/ 	.word	0x000000ff
        /*0450*/ 	.word	0x00000000
        /*0454*/ 	.short	0x010a
        /*0456*/ 	.byte	0x19
	.zero		1


	//   ....[43]....
        /*0458*/ 	.word	0x00002a10
        /*045c*/ 	.word	0x000000ff
        /*0460*/ 	.word	0x00000080
        /*0464*/ 	.short	0x010a
        /*0466*/ 	.byte	0x10
	.zero		1


	//   ....[44]....
        /*0468*/ 	.word	0x00002a20
        /*046c*/ 	.word	0x00000002
        /*0470*/ 	.word	0x00000090
        /*0474*/ 	.short	0x010a
        /*0476*/ 	.byte	0xff
	.zero		1


	//   ....[45]....
        /*0478*/ 	.word	0x00002ac0
        /*047c*/ 	.word	0x00000002
        /*0480*/ 	.word	0x000000a0
        /*0484*/ 	.short	0x0101
        /*0486*/ 	.byte	0xff
	.zero		1


	//   ....[46]....
        /*0488*/ 	.word	0x00002bc0
        /*048c*/ 	.word	0x00000000
        /*0490*/ 	.word	0x00000080
        /*0494*/ 	.short	0x010a
        /*0496*/ 	.byte	0xff
	.zero		1


	//   ....[47]....
        /*0498*/ 	.word	0x00002c00
        /*049c*/ 	.word	0x00000000
        /*04a0*/ 	.word	0x00000080
        /*04a4*/ 	.short	0x010a
        /*04a6*/ 	.byte	0xff
	.zero		1


	//   ....[48]....
        /*04a8*/ 	.word	0x00002d00
        /*04ac*/ 	.word	0x000000ff
        /*04b0*/ 	.word	0x000000b0
        /*04b4*/ 	.short	0x0100
        /*04b6*/ 	.byte	0x05
	.zero		1


	//   ....[49]....
        /*04b8*/ 	.word	0x00002df0
        /*04bc*/ 	.word	0x000000ff
        /*04c0*/ 	.word	0x000000b0
        /*04c4*/ 	.short	0x0100
        /*04c6*/ 	.byte	0x05
	.zero		1


	//   ....[50]....
        /*04c8*/ 	.word	0x00002ee0
        /*04cc*/ 	.word	0x000000ff
        /*04d0*/ 	.word	0x000000b0
        /*04d4*/ 	.short	0x0100
        /*04d6*/ 	.byte	0x05
	.zero		1


	//   ....[51]....
        /*04d8*/ 	.word	0x000031b0
        /*04dc*/ 	.word	0x00000003
        /*04e0*/ 	.word	0x00000000
        /*04e4*/ 	.short	0x010a
        /*04e6*/ 	.byte	0xff
	.zero		1


	//   ....[52]....
        /*04e8*/ 	.word	0x000031d0
        /*04ec*/ 	.word	0x00000003
        /*04f0*/ 	.word	0x00000000
        /*04f4*/ 	.short	0x010a
        /*04f6*/ 	.byte	0xff
	.zero		1


	//   ....[53]....
        /*04f8*/ 	.word	0x000033b0
        /*04fc*/ 	.word	0x00000003
        /*0500*/ 	.word	0x00000000
        /*0504*/ 	.short	0x010a
        /*0506*/ 	.byte	0xff
	.zero		1


	//   ....[54]....
        /*0508*/ 	.word	0x000033d0
        /*050c*/ 	.word	0x00000003
        /*0510*/ 	.word	0x00000000
        /*0514*/ 	.short	0x010a
        /*0516*/ 	.byte	0xff
	.zero		1


	//   ....[55]....
        /*0518*/ 	.word	0x000034c0
        /*051c*/ 	.word	0x00000003
        /*0520*/ 	.word	0x00000000
        /*0524*/ 	.short	0x0101
        /*0526*/ 	.byte	0xff
	.zero		1


	//   ....[56]....
        /*0528*/ 	.word	0x000035b0
        /*052c*/ 	.word	0x00000003
        /*0530*/ 	.word	0x00000090
        /*0534*/ 	.short	0x010a
        /*0536*/ 	.byte	0xff
	.zero		1


	//   ....[57]....
        /*0538*/ 	.word	0x00003610
        /*053c*/ 	.word	0x00000003
        /*0540*/ 	.word	0x000000a0
        /*0544*/ 	.short	0x0101
        /*0546*/ 	.byte	0xff
	.zero		1


	//   ....[58]....
        /*0548*/ 	.word	0x000037e0
        /*054c*/ 	.word	0x00000037
        /*0550*/ 	.word	0x00000070
        /*0554*/ 	.short	0x010a
        /*0556*/ 	.byte	0xff
	.zero		1


	//   ....[59]....
        /*0558*/ 	.word	0x000056e0
        /*055c*/ 	.word	0x00000007
        /*0560*/ 	.word	0x00000000
        /*0564*/ 	.short	0x0101
        /*0566*/ 	.byte	0xff
	.zero		1


	//   ....[60]....
        /*0568*/ 	.word	0x00005700
        /*056c*/ 	.word	0x00000005
        /*0570*/ 	.word	0x00000090
        /*0574*/ 	.short	0x010a
        /*0576*/ 	.byte	0xff
	.zero		1


	//   ....[61]....
        /*0578*/ 	.word	0x000057c0
        /*057c*/ 	.word	0x00000005
        /*0580*/ 	.word	0x000000a0
        /*0584*/ 	.short	0x0101
        /*0586*/ 	.byte	0xff
	.zero		1


	//   ....[62]....
        /*0588*/ 	.word	0x00005a50
        /*058c*/ 	.word	0x00000005
        /*0590*/ 	.word	0x00000000
        /*0594*/ 	.short	0x0101
        /*0596*/ 	.byte	0xff
	.zero		1


	//   ....[63]....
        /*0598*/ 	.word	0x00005a60
        /*059c*/ 	.word	0x00000003
        /*05a0*/ 	.word	0x000000b0
        /*05a4*/ 	.short	0x010a
        /*05a6*/ 	.byte	0xff
	.zero		1


	//   ....[64]....
        /*05a8*/ 	.word	0x00005e00
        /*05ac*/ 	.word	0x00000003
        /*05b0*/ 	.word	0x000000b0
        /*05b4*/ 	.short	0x0100
        /*05b6*/ 	.byte	0xff
	.zero		1


	//   ....[65]....
        /*05b8*/ 	.word	0x00005e60
        /*05bc*/ 	.word	0x00000008
        /*05c0*/ 	.word	0x000000a0
        /*05c4*/ 	.short	0x010a
        /*05c6*/ 	.byte	0xff
	.zero		1


	//   ....[66]....
        /*05c8*/ 	.word	0x00005ec0
        /*05cc*/ 	.word	0x00000003
        /*05d0*/ 	.word	0x000000a0
        /*05d4*/ 	.short	0x010a
        /*05d6*/ 	.byte	0xff
	.zero		1


	//   ....[67]....
        /*05d8*/ 	.word	0x00005f20
        /*05dc*/ 	.word	0x00000008
        /*05e0*/ 	.word	0x000000a0
        /*05e4*/ 	.short	0x010a
        /*05e6*/ 	.byte	0xff
	.zero		1


	//   ....[68]....
        /*05e8*/ 	.word	0x00005f80
        /*05ec*/ 	.word	0x00000000
        /*05f0*/ 	.word	0x00000090
        /*05f4*/ 	.short	0x010a
        /*05f6*/ 	.byte	0xff
	.zero		1


	//   ....[69]....
        /*05f8*/ 	.word	0x00006000
        /*05fc*/ 	.word	0x00000000
        /*0600*/ 	.word	0x00000038
        /*0604*/ 	.short	0x010a
        /*0606*/ 	.byte	0xff
	.zero		1


	//   ....[70]....
        /*0608*/ 	.word	0x00006060
        /*060c*/ 	.word	0x00000003
        /*0610*/ 	.word	0x00000090
        /*0614*/ 	.short	0x010a
        /*0616*/ 	.byte	0xff
	.zero		1


	//   ....[71]....
        /*0618*/ 	.word	0x000060e0
        /*061c*/ 	.word	0x00000000
        /*0620*/ 	.word	0x00000038
        /*0624*/ 	.short	0x010a
        /*0626*/ 	.byte	0xff
	.zero		1


	//   ....[72]....
        /*0628*/ 	.word	0x00006140
        /*062c*/ 	.word	0x00000002
        /*0630*/ 	.word	0x00000090
        /*0634*/ 	.short	0x010a
        /*0636*/ 	.byte	0xff
	.zero		1


	//   ....[73]....
        /*0638*/ 	.word	0x000061c0
        /*063c*/ 	.word	0x00000000
        /*0640*/ 	.word	0x00000080
        /*0644*/ 	.short	0x010a
        /*0646*/ 	.byte	0xff
	.zero		1


	//   ....[74]....
        /*0648*/ 	.word	0x00006240
        /*064c*/ 	.word	0x00000000
        /*0650*/ 	.word	0x00000000
        /*0654*/ 	.short	0x010a
        /*0656*/ 	.byte	0xff
	.zero		1


	//   ....[75]....
        /*0658*/ 	.word	0x000062b0
        /*065c*/ 	.word	0x00000002
        /*0660*/ 	.word	0x00000090
        /*0664*/ 	.short	0x010a
        /*0666*/ 	.byte	0xff
	.zero		1


	//   ....[76]....
        /*0668*/ 	.word	0x00006310
        /*066c*/ 	.word	0x00000003
        /*0670*/ 	.word	0x00000000
        /*0674*/ 	.short	0x010a
        /*0676*/ 	.byte	0xff
	.zero		1


	//   ....[77]....
        /*0678*/ 	.word	0x00006370
        /*067c*/ 	.word	0x00000003
        /*0680*/ 	.word	0x00000000
        /*0684*/ 	.short	0x010a
        /*0686*/ 	.byte	0xff
	.zero		1


	//   ....[78]....
        /*0688*/ 	.word	0x000063c0
        /*068c*/ 	.word	0x00000003
        /*0690*/ 	.word	0x00000090
        /*0694*/ 	.short	0x010a
        /*0696*/ 	.byte	0xff
	.zero		1


	//   ....[79]....
        /*0698*/ 	.word	0x00006420
        /*069c*/ 	.word	0x00000037
        /*06a0*/ 	.word	0x00000070
        /*06a4*/ 	.short	0x010a
        /*06a6*/ 	.byte	0xff
	.zero		1


	//   ....[80]....
        /*06a8*/ 	.word	0x00006480
        /*06ac*/ 	.word	0x00000005
        /*06b0*/ 	.word	0x00000090
        /*06b4*/ 	.short	0x010a
        /*06b6*/ 	.byte	0xff
	.zero		1


	//   ....[81]....
        /*06b8*/ 	.word	0x000064d0
        /*06bc*/ 	.word	0x00000003
        /*06c0*/ 	.word	0x000000b0
        /*06c4*/ 	.short	0x010a
        /*06c6*/ 	.byte	0xff
	.zero		1


	//----- nvinfo : EIATTR_NUM_MBARRIERS
	.align		4
.L_60:
        /*06c8*/ 	.byte	0x03, 0x38
        /*06ca*/ 	.short	0x001b


	//----- nvinfo : EIATTR_EXIT_INSTR_OFFSETS
	.align		4
        /*06cc*/ 	.byte	0x04, 0x1c
        /*06ce*/ 	.short	(.L_62 - .L_61)


	//   ....[0]....
.L_61:
        /*06d0*/ 	.word	0x00005e40


	//----- nvinfo : EIATTR_MAX_THREADS
	.align		4
.L_62:
        /*06d4*/ 	.byte	0x04, 0x05
        /*06d6*/ 	.short	(.L_64 - .L_63)
.L_63:
        /*06d8*/ 	.word	0x000000e0
        /*06dc*/ 	.word	0x00000001
        /*06e0*/ 	.word	0x00000001


	//----- nvinfo : EIATTR_CRS_STACK_SIZE
	.align		4
.L_64:
        /*06e4*/ 	.byte	0x04, 0x1e
        /*06e6*/ 	.short	(.L_66 - .L_65)
.L_65:
        /*06e8*/ 	.word	0x00000000


	//----- nvinfo : EIATTR_CBANK_PARAM_SIZE
	.align		4
.L_66:
        /*06ec*/ 	.byte	0x03, 0x19
        /*06ee*/ 	.short	0x0404


	//----- nvinfo : EIATTR_PARAM_CBANK
	.align		4
        /*06f0*/ 	.byte	0x04, 0x0a
        /*06f2*/ 	.short	(.L_68 - .L_67)
	.align		4
.L_67:
        /*06f4*/ 	.word	index@(.nv.constant0.kernel_cutlass_kernel_cudnngrouped_gemmgrouped_gemm_swiglugrouped_gemm_swiglu_quantBlockScaledContiguousGroupedGemmKernel_object_at__TiledMMA_ThrLayoutVMNK21111000_PermutationMNK____MMAAt_0)
        /*06f8*/ 	.short	0x0380
        /*06fa*/ 	.short	0x0404


	//----- nvinfo : EIATTR_SW_WAR
	.align		4
.L_68:
        /*06fc*/ 	.byte	0x04, 0x36
        /*06fe*/ 	.short	(.L_70 - .L_69)
.L_69:
        /*0700*/ 	.word	0x00000008
.L_70:


//--------------------- .nv.compat                --------------------------
	.section	.nv.compat,"",@"SHT_CUDA_COMPAT_INFO"
	.align	4
        /*0000*/ 	.byte	0x02, 0x02, 0x02, 0x00, 0x02, 0x05, 0x05, 0x00, 0x02, 0x03, 0x01, 0x00, 0x02, 0x06, 0x01, 0x00


//--------------------- .nv.callgraph             --------------------------
	.section	.nv.callgraph,"",@"SHT_CUDA_CALLGRAPH"
	.align	4
	.sectionentsize	8
	.align		4
        /*0000*/ 	.word	0x00000000
	.align		4
        /*0004*/ 	.word	0xffffffff
	.align		4
        /*0008*/ 	.word	0x00000000
	.align		4
        /*000c*/ 	.word	0xfffffffe
	.align		4
        /*0010*/ 	.word	0x00000000
	.align		4
        /*0014*/ 	.word	0xfffffffd
	.align		4
        /*0018*/ 	.word	0x00000000
	.align		4
        /*001c*/ 	.word	0xfffffffc


//--------------------- .text.kernel_cutlass_kernel_cudnngrouped_gemmgrouped_gemm_swiglugrouped_gemm_swiglu_quantBlockScaledContiguousGroupedGemmKernel_object_at__TiledMMA_ThrLayoutVMNK21111000_PermutationMNK____MMAAt_0 --------------------------
	.section	.text.kernel_cutlass_kernel_cudnngrouped_gemmgrouped_gemm_swiglugrouped_gemm_swiglu_quantBlockScaledContiguousGroupedGemmKernel_object_at__TiledMMA_ThrLayoutVMNK21111000_PermutationMNK____MMAAt_0,"ax",@progbits
	.align	128
        .global         kernel_cutlass_kernel_cudnngrouped_gemmgrouped_gemm_swiglugrouped_gemm_swiglu_quantBlockScaledContiguousGroupedGemmKernel_object_at__TiledMMA_ThrLayoutVMNK21111000_PermutationMNK____MMAAt_0
        .type           kernel_cutlass_kernel_cudnngrouped_gemmgrouped_gemm_swiglugrouped_gemm_swiglu_quantBlockScaledContiguousGroupedGemmKernel_object_at__TiledMMA_ThrLayoutVMNK21111000_PermutationMNK____MMAAt_0,@function
        .size           kernel_cutlass_kernel_cudnngrouped_gemmgrouped_gemm_swiglugrouped_gemm_swiglu_quantBlockScaledContiguousGroupedGemmKernel_object_at__TiledMMA_ThrLayoutVMNK21111000_PermutationMNK____MMAAt_0,(.L_x_116 - kernel_cutlass_kernel_cudnngrouped_gemmgrouped_gemm_swiglugrouped_gemm_swiglu_quantBlockScaledContiguousGroupedGemmKernel_object_at__TiledMMA_ThrLayoutVMNK21111000_PermutationMNK____MMAAt_0)
        .other          kernel_cutlass_kernel_cudnngrouped_gemmgrouped_gemm_swiglugrouped_gemm_swiglu_quantBlockScaledContiguousGroupedGemmKernel_object_at__TiledMMA_ThrLayoutVMNK21111000_PermutationMNK____MMAAt_0,@"STO_CUDA_ENTRY STV_DEFAULT"
kernel_cutlass_kernel_cudnngrouped_gemmgrouped_gemm_swiglugrouped_gemm_swiglu_quantBlockScaledContiguousGroupedGemmKernel_object_at__TiledMMA_ThrLayoutVMNK21111000_PermutationMNK____MMAAt_0:
.text.kernel_cutlass_kernel_cudnngrouped_gemmgrouped_gemm_swiglugrouped_gemm_swiglu_quantBlockScaledContiguousGroupedGemmKernel_object_at__TiledMMA_ThrLayoutVMNK21111000_PermutationMNK____MMAAt_0:
[----:B------:R-:W1:Y:S01]  /*0000*/  LDC R1, c[0x0][0x37c] ;  /* 0x0000df00ff017b82 */ /* 0x000e620000000800 */
[----:B------:R-:W2:Y:S01]  /*0010*/  S2R R3, SR_TID.Y ;  /* 0x0000000000037919 */ /* 0x000ea20000002200 */
[----:B------:R-:W3:Y:S06]  /*0020*/  LDCU UR5, c[0x0][0x360] ;  /* 0x00006c00ff0577ac */ /* 0x000eec0008000800 */
[----:B------:R-:W4:Y:S01]  /*0030*/  S2UR UR21, SR_CTAID.X ;  /* 0x00000000001579c3 */ /* 0x000f220000002500 */
[----:B------:R-:W2:Y:S01]  /*0040*/  S2R R0, SR_TID.Z ;  /* 0x0000000000007919 */ /* 0x000ea20000002300 */
[----:B------:R-:W2:Y:S01]  /*0050*/  LDCU UR4, c[0x0][0x364] ;  /* 0x00006c80ff0477ac */ /* 0x000ea20008000800 */
[----:B------:R-:W3:Y:S01]  /*0060*/  S2R R60, SR_TID.X ;  /* 0x00000000003c7919 */ /* 0x000ee20000002100 */
[----:B------:R-:W5:Y:S01]  /*0070*/  LDCU.U8 UR7, c[0x0][0x382] ;  /* 0x00007040ff0777ac */ /* 0x000f620008000000 */
[----:B------:R-:W4:Y:S02]  /*0080*/  LDCU.U8 UR6, c[0x0][0x381] ;  /* 0x00007020ff0677ac */ /* 0x000f240008000000 */
[----:B----4-:R-:W-:-:S02]  /*0090*/  ULOP3.LUT UR23, UR21, 0x1, URZ, 0xc0, !UPT ;  /* 0x0000000115177892 */ /* 0x010fc4000f8ec0ff */
[----:B-----5:R-:W-:Y:S02]  /*00a0*/  ULOP3.LUT UR7, UR7, 0x1, URZ, 0xc0, !UPT ;  /* 0x0000000107077892 */ /* 0x020fe4000f8ec0ff */
[----:B------:R-:W-:Y:S02]  /*00b0*/  ULOP3.LUT UR6, UR6, 0x1, URZ, 0xc0, !UPT ;  /* 0x0000000106067892 */ /* 0x000fe4000f8ec0ff */
[----:B------:R-:W-:Y:S02]  /*00c0*/  UISETP.NE.U32.AND UP6, UPT, UR7, 0x1, UPT ;  /* 0x000000010700788c */ /* 0x000fe4000bfc5070 */
[----:B------:R-:W-:Y:S01]  /*00d0*/  UISETP.NE.U32.AND UP5, UPT, UR6, 0x1, UPT ;  /* 0x000000010600788c */ /* 0x000fe2000bfa5070 */
[----:B--2---:R-:W-:Y:S01]  /*00e0*/  IMAD R3, R0, UR4, R3 ;  /* 0x0000000400037c24 */ /* 0x004fe2000f8e0203 */
[----:B------:R-:W2:Y:S03]  /*00f0*/  S2UR UR4, SR_CgaCtaId ;  /* 0x00000000000479c3 */ /* 0x000ea60000008800 */
[----:B---3--:R-:W-:Y:S01]  /*0100*/  IMAD R65, R3, UR5, R60 ;  /* 0x0000000503417c24 */ /* 0x008fe2000f8e023c */
[----:B------:R-:W3:Y:S04]  /*0110*/  LDCU UR5, c[0x0][0x36c] ;  /* 0x00006d80ff0577ac */ /* 0x000ee80008000800 */
[----:B------:R-:W-:-:S06]  /*0120*/  SHF.R.U32.HI R65, RZ, 0x5, R65 ;  /* 0x00000005ff417819 */ /* 0x000fcc0000011641 */
[----:B------:R-:W4:Y:S01]  /*0130*/  SHFL.IDX PT, R65, R65, RZ, 0x1f ;  /* 0x00001fff41417589 */ /* 0x000f2200000e0000 */
[----:B---3--:R-:W-:Y:S01]  /*0140*/  UISETP.EQ.U32.AND UP4, UPT, UR5, 0x1, UPT ;  /* 0x000000010500788c */ /* 0x008fe2000bf82070 */
[C---:B----4-:R-:W-:Y:S02]  /*0150*/  ISETP.NE.AND P1, PT, R65.reuse, 0x5, PT ;  /* 0x000000054100780c */ /* 0x050fe40003f25270 */
[----:B------:R-:W-:-:S11]  /*0160*/  ISETP.NE.AND P0, PT, R65, RZ, PT ;  /* 0x000000ff4100720c */ /* 0x000fd60003f05270 */
[----:B-12---:R-:W-:Y:S05]  /*0170*/  @P1 BRA `(.L_x_0) ;  /* 0x0000000000501947 */ /* 0x006fea0003800000 */
[----:B------:R-:W1:Y:S02]  /*0180*/  LDCU.64 UR6, c[0x0][0x348] ;  /* 0x00006900ff0677ac */ /* 0x000e640008000a00 */
[----:B-1----:R-:W-:Y:S02]  /*0190*/  UIADD3 UR16, UP1, UPT, UR6, 0x40, URZ ;  /* 0x0000004006107890 */ /* 0x002fe4000ff3e0ff */
[----:B------:R-:W-:Y:S02]  /*01a0*/  UIADD3 UR14, UP0, UPT, UR6, 0xc0, URZ ;  /* 0x000000c0060e7890 */ /* 0x000fe4000ff1e0ff */
[----:B------:R-:W-:Y:S02]  /*01b0*/  UIADD3 UR12, UP3, UPT, UR6, 0x140, URZ ;  /* 0x00000140060c7890 */ /* 0x000fe4000ff7e0ff */
[----:B------:R-:W-:Y:S02]  /*01c0*/  UIADD3 UR10, UP2, UPT, UR6, 0x1c0, URZ ;  /* 0x000001c0060a7890 */ /* 0x000fe4000ff5e0ff */
[----:B------:R-:W-:-:S02]  /*01d0*/  UIADD3.X UR17, UPT, UPT, URZ, UR7, URZ, UP1, !UPT ;  /* 0x00000007ff117290 */ /* 0x000fc40008ffe4ff */
[----:B------:R-:W-:Y:S02]  /*01e0*/  UIADD3 UR8, UP1, UPT, UR6, 0x240, URZ ;  /* 0x0000024006087890 */ /* 0x000fe4000ff3e0ff */
[----:B------:R-:W-:Y:S02]  /*01f0*/  UIADD3.X UR15, UPT, UPT, URZ, UR7, URZ, UP0, !UPT ;  /* 0x00000007ff0f7290 */ /* 0x000fe400087fe4ff */
[----:B------:R-:W-:Y:S02]  /*0200*/  UIADD3 UR6, UP0, UPT, UR6, 0x2c0, URZ ;  /* 0x000002c006067890 */ /* 0x000fe4000ff1e0ff */
[----:B------:R-:W-:Y:S01]  /*0210*/  UIADD3.X UR13, UPT, UPT, URZ, UR7, URZ, UP3, !UPT ;  /* 0x00000007ff0d7290 */ /* 0x000fe20009ffe4ff */
[----:B------:R1:W-:Y:S01]  /*0220*/  UTMACCTL.PF [UR16] ;  /* 0x00000000100079b9 */ /* 0x0003e20008040000 */
[----:B------:R-:W-:-:S03]  /*0230*/  UIADD3.X UR11, UPT, UPT, URZ, UR7, URZ, UP2, !UPT ;  /* 0x00000007ff0b7290 */ /* 0x000fc600097fe4ff */
[----:B------:R1:W-:Y:S01]  /*0240*/  UTMACCTL.PF [UR14] ;  /* 0x000000000e0079b9 */ /* 0x0003e20008040000 */
[----:B------:R-:W-:-:S03]  /*0250*/  UIADD3.X UR9, UPT, UPT, URZ, UR7, URZ, UP1, !UPT ;  /* 0x00000007ff097290 */ /* 0x000fc60008ffe4ff */
[----:B------:R1:W-:Y:S01]  /*0260*/  UTMACCTL.PF [UR12] ;  /* 0x000000000c0079b9 */ /* 0x0003e20008040000 */
[----:B------:R-:W-:Y:S01]  /*0270*/  UIADD3.X UR7, UPT, UPT, URZ, UR7, URZ, UP0, !UPT ;  /* 0x00000007ff077290 */ /* 0x000fe200087fe4ff */
[----:B------:R1:W-:Y:S04]  /*0280*/  UTMACCTL.PF [UR10] ;  /* 0x000000000a0079b9 */ /* 0x0003e80008040000 */
[----:B------:R1:W-:Y:S04]  /*0290*/  UTMACCTL.PF [UR8] ;  /* 0x00000000080079b9 */ /* 0x0003e80008040000 */
[----:B------:R1:W-:Y:S02]  /*02a0*/  UTMACCTL.PF [UR6] ;  /* 0x00000000060079b9 */ /* 0x0003e40008040000 */
[----:B-1----:R-:W-:Y:S01]  /*02b0*/  NOP ;  /* 0x0000000000007918 */ /* 0x002fe20000000000 */
.L_x_0:
[----:B------:R-:W-:Y:S05]  /*02c0*/  @P0 BRA `(.L_x_1) ;  /* 0x0000000000580947 */ /* 0x000fea0003800000 */
[----:B------:R-:W-:Y:S01]  /*02d0*/  UMOV UR6, 0x400 ;  /* 0x0000040000067882 */ /* 0x000fe20000000000 */
[----:B------:R-:W-:Y:S01]  /*02e0*/  UMOV UR5, 0x1 ;  /* 0x0000000100057882 */ /* 0x000fe20000000000 */
[----:B------:R-:W-:Y:S02]  /*02f0*/  ULEA UR6, UR4, UR6, 0x18 ;  /* 0x0000000604067291 */ /* 0x000fe4000f8ec0ff */
[----:B------:R-:W-:-:S04]  /*0300*/  UIADD3 UR8, UPT, UPT, -UR5, 0x100000, URZ ;  /* 0x0010000005087890 */ /* 0x000fc8000fffe1ff */
[----:B------:R-:W-:Y:S02]  /*0310*/  USHF.L.U32 UR9, UR8, 0xb, URZ ;  /* 0x0000000b08097899 */ /* 0x000fe400080006ff */
[----:B------:R-:W-:Y:S01]  /*0320*/  USHF.L.U32 UR8, UR8, 0x1, URZ ;  /* 0x0000000108087899 */ /* 0x000fe200080006ff */
[----:B------:R-:W1:Y:S11]  /*0330*/  FENCE.VIEW.ASYNC.S ;  /* 0x00000000000073c6 */ /* 0x000e760000000000 */
[----:B-1----:R1:W2:Y:S01]  /*0340*/  SYNCS.EXCH.64 URZ, [UR6], UR8 ;  /* 0x0000000806ff75b2 */ /* 0x0022a20008000100 */
[----:B------:R1:W3:Y:S01]  /*0350*/  SYNCS.EXCH.64 URZ, [UR6+0x8], UR8 ;  /* 0x0000080806ff75b2 */ /* 0x0002e20008000100 */
[----:B------:R1:W4:Y:S01]  /*0360*/  SYNCS.EXCH.64 URZ, [UR6+0x10], UR8 ;  /* 0x0000100806ff75b2 */ /* 0x0003220008000100 */
[----:B------:R1:W1:Y:S01]  /*0370*/  SYNCS.EXCH.64 URZ, [UR6+0x18], UR8 ;  /* 0x0000180806ff75b2 */ /* 0x0002620008000100 */
        /* <DEDUP_REMOVED lines=10> */
[----:B------:R-:W-:Y:S01]  /*0420*/  NOP ;  /* 0x0000000000007918 */ /* 0x000fe20000000000 */
.L_x_1:
[----:B------:R-:W-:Y:S01]  /*0430*/  NOP ;  /* 0x0000000000007918 */ /* 0x000fe20000000000 */
[----:B------:R-:W-:Y:S05]  /*0440*/  BRA.U !UP4, `(.L_x_2) ;  /* 0x000000010c087547 */ /* 0x000fea000b800000 */
[----:B-1234-:R-:W-:Y:S01]  /*0450*/  UCGABAR_ARV ;  /* 0x00000000000079c7 */ /* 0x01efe20008000000 */
[----:B------:R-:W-:Y:S05]  /*0460*/  BRA `(.L_x_3) ;  /* 0x0000000000047947 */ /* 0x000fea0003800000 */
.L_x_2:
[----:B-1234-:R-:W-:Y:S01]  /*0470*/  NOP ;  /* 0x0000000000007918 */ /* 0x01efe20000000000 */
.L_x_3:
[----:B------:R-:W-:Y:S05]  /*0480*/  BRA.U !UP4, `(.L_x_4) ;  /* 0x000000010c0c7547 */ /* 0x000fea000b800000 */
[----:B------:R-:W-:Y:S01]  /*0490*/  UCGABAR_WAIT ;  /* 0x0000000000007dc7 */ /* 0x000fe20008000000 */
[----:B------:R-:W-:Y:S01]  /*04a0*/  CCTL.IVALL ;  /* 0x00000000ff00798f */ /* 0x000fe20002000000 */
[----:B------:R-:W-:Y:S05]  /*04b0*/  BRA `(.L_x_5) ;  /* 0x0000000000047947 */ /* 0x000fea0003800000 */
.L_x_4:
[----:B------:R-:W-:Y:S06]  /*04c0*/  BAR.SYNC.DEFER_BLOCKING 0x0 ;  /* 0x0000000000007b1d */ /* 0x000fec0000010000 */
.L_x_5:
[----:B------:R-:W-:Y:S05]  /*04d0*/  @P0 BRA `(.L_x_6) ;  /* 0x0000000000400947 */ /* 0x000fea0003800000 */
[----:B------:R-:W-:Y:S01]  /*04e0*/  UMOV UR7, 0x400 ;  /* 0x0000040000077882 */ /* 0x000fe20000000000 */
[----:B------:R-:W-:Y:S01]  /*04f0*/  UMOV UR6, 0x1 ;  /* 0x0000000100067882 */ /* 0x000fe20000000000 */
[----:B------:R-:W-:Y:S01]  /*0500*/  UMOV UR5, 0x8 ;  /* 0x0000000800057882 */ /* 0x000fe20000000000 */
[----:B------:R-:W-:Y:S02]  /*0510*/  ULEA UR7, UR4, UR7, 0x18 ;  /* 0x0000000704077291 */ /* 0x000fe4000f8ec0ff */
[----:B------:R-:W-:-:S04]  /*0520*/  UIADD3 UR8, UPT, UPT, -UR6, 0x100000, URZ ;  /* 0x0010000006087890 */ /* 0x000fc8000fffe1ff */
[----:B------:R-:W-:Y:S02]  /*0530*/  USHF.L.U32 UR9, UR8, 0xb, URZ ;  /* 0x0000000b08097899 */ /* 0x000fe400080006ff */
[----:B------:R-:W-:Y:S02]  /*0540*/  USHF.L.U32 UR8, UR8, 0x1, URZ ;  /* 0x0000000108087899 */ /* 0x000fe400080006ff */
[----:B------:R-:W-:-:S04]  /*0550*/  UIADD3 UR10, UPT, UPT, -UR5, 0x100000, URZ ;  /* 0x00100000050a7890 */ /* 0x000fc8000fffe1ff */
[----:B------:R-:W-:Y:S02]  /*0560*/  USHF.L.U32 UR11, UR10, 0xb, URZ ;  /* 0x0000000b0a0b7899 */ /* 0x000fe400080006ff */
[----:B------:R-:W-:Y:S01]  /*0570*/  USHF.L.U32 UR10, UR10, 0x1, URZ ;  /* 0x000000010a0a7899 */ /* 0x000fe200080006ff */
[----:B------:R-:W1:Y:S03]  /*0580*/  FENCE.VIEW.ASYNC.S ;  /* 0x00000000000073c6 */ /* 0x000e660000000000 */
[----:B-1----:R1:W2:Y:S01]  /*0590*/  SYNCS.EXCH.64 URZ, [UR7+0x70], UR8 ;  /* 0x0000700807ff75b2 */ /* 0x0022a20008000100 */
[----:B------:R1:W3:Y:S07]  /*05a0*/  SYNCS.EXCH.64 URZ, [UR7+0x78], UR8 ;  /* 0x0000780807ff75b2 */ /* 0x0002ee0008000100 */
[----:B------:R1:W4:Y:S01]  /*05b0*/  SYNCS.EXCH.64 URZ, [UR7+0x80], UR10 ;  /* 0x0000800a07ff75b2 */ /* 0x0003220008000100 */
[----:B------:R1:W1:Y:S01]  /*05c0*/  SYNCS.EXCH.64 URZ, [UR7+0x88], UR10 ;  /* 0x0000880a07ff75b2 */ /* 0x0002620008000100 */
[----:B------:R-:W-:Y:S01]  /*05d0*/  NOP ;  /* 0x0000000000007918 */ /* 0x000fe20000000000 */
.L_x_6:
[----:B------:R-:W-:Y:S01]  /*05e0*/  NOP ;  /* 0x0000000000007918 */ /* 0x000fe20000000000 */
[----:B------:R-:W-:Y:S05]  /*05f0*/  BRA.U !UP4, `(.L_x_7) ;  /* 0x000000010c087547 */ /* 0x000fea000b800000 */
[----:B-1234-:R-:W-:Y:S01]  /*0600*/  UCGABAR_ARV ;  /* 0x00000000000079c7 */ /* 0x01efe20008000000 */
[----:B------:R-:W-:Y:S05]  /*0610*/  BRA `(.L_x_8) ;  /* 0x0000000000047947 */ /* 0x000fea0003800000 */
.L_x_7:
[----:B-1234-:R-:W-:Y:S01]  /*0620*/  NOP ;  /* 0x0000000000007918 */ /* 0x01efe20000000000 */
.L_x_8:
[----:B------:R-:W-:Y:S05]  /*0630*/  BRA.U !UP4, `(.L_x_9) ;  /* 0x000000010c0c7547 */ /* 0x000fea000b800000 */
[----:B------:R-:W-:Y:S01]  /*0640*/  UCGABAR_WAIT ;  /* 0x0000000000007dc7 */ /* 0x000fe20008000000 */
[----:B------:R-:W-:Y:S01]  /*0650*/  CCTL.IVALL ;  /* 0x00000000ff00798f */ /* 0x000fe20002000000 */
[----:B------:R-:W-:Y:S05]  /*0660*/  BRA `(.L_x_10) ;  /* 0x0000000000047947 */ /* 0x000fea0003800000 */
.L_x_9:
[----:B------:R-:W-:Y:S06]  /*0670*/  BAR.SYNC.DEFER_BLOCKING 0x0 ;  /* 0x0000000000007b1d */ /* 0x000fec0000010000 */
.L_x_10:
        /* <DEDUP_REMOVED lines=17> */
.L_x_11:
[----:B------:R-:W-:Y:S01]  /*0790*/  NOP ;  /* 0x0000000000007918 */ /* 0x000fe20000000000 */
[----:B-1234-:R-:W-:Y:S06]  /*07a0*/  BAR.SYNC.DEFER_BLOCKING 0x0 ;  /* 0x0000000000007b1d */ /* 0x01efec0000010000 */
[----:B------:R-:W-:Y:S05]  /*07b0*/  @P0 BRA `(.L_x_12) ;  /* 0x0000000000280947 */ /* 0x000fea0003800000 */
[----:B------:R-:W-:Y:S01]  /*07c0*/  UMOV UR6, 0x400 ;  /* 0x0000040000067882 */ /* 0x000fe20000000000 */
[----:B------:R-:W-:Y:S01]  /*07d0*/  UMOV UR5, 0x20 ;  /* 0x0000002000057882 */ /* 0x000fe20000000000 */
[----:B------:R-:W-:Y:S02]  /*07e0*/  ULEA UR6, UR4, UR6, 0x18 ;  /* 0x0000000604067291 */ /* 0x000fe4000f8ec0ff */
[----:B------:R-:W-:-:S04]  /*07f0*/  UIADD3 UR8, UPT, UPT, -UR5, 0x100000, URZ ;  /* 0x0010000005087890 */ /* 0x000fc8000fffe1ff */
[----:B------:R-:W-:Y:S02]  /*0800*/  USHF.L.U32 UR9, UR8, 0xb, URZ ;  /* 0x0000000b08097899 */ /* 0x000fe400080006ff */
[----:B------:R-:W-:Y:S01]  /*0810*/  USHF.L.U32 UR8, UR8, 0x1, URZ ;  /* 0x0000000108087899 */ /* 0x000fe200080006ff */
[----:B------:R-:W-:Y:S01]  /*0820*/  ELECT P0, URZ, PT ;  /* 0x0000000000ff782f */ /* 0x000fe20003800000 */
[----:B------:R-:W1:Y:S10]  /*0830*/  FENCE.VIEW.ASYNC.S ;  /* 0x00000000000073c6 */ /* 0x000e740000000000 */
[----:B-1----:R1:W2:Y:S01]  /*0840*/  SYNCS.EXCH.64 URZ, [UR6+0xb0], UR8 ;  /* 0x0000b00806ff75b2 */ /* 0x0022a20008000100 */
[----:B------:R-:W-:Y:S01]  /*0850*/  NOP ;  /* 0x0000000000007918 */ /* 0x000fe20000000000 */
.L_x_12:
[----:B------:R-:W-:Y:S01]  /*0860*/  NOP ;  /* 0x0000000000007918 */ /* 0x000fe20000000000 */
[----:B------:R-:W-:Y:S05]  /*0870*/  BRA.U !UP4, `(.L_x_13) ;  /* 0x000000010c087547 */ /* 0x000fea000b800000 */
[----:B--2---:R-:W-:Y:S01]  /*0880*/  UCGABAR_ARV ;  /* 0x00000000000079c7 */ /* 0x004fe20008000000 */
[----:B------:R-:W-:Y:S05]  /*0890*/  BRA `(.L_x_14) ;  /* 0x0000000000047947 */ /* 0x000fea0003800000 */
.L_x_13:
[----:B--2---:R-:W-:Y:S01]  /*08a0*/  NOP ;  /* 0x0000000000007918 */ /* 0x004fe20000000000 */
.L_x_14:
[----:B------:R-:W-:Y:S05]  /*08b0*/  BRA.U !UP4, `(.L_x_15) ;  /* 0x000000010c0c7547 */ /* 0x000fea000b800000 */
[----:B------:R-:W-:Y:S01]  /*08c0*/  UCGABAR_WAIT ;  /* 0x0000000000007dc7 */ /* 0x000fe20008000000 */
[----:B------:R-:W-:Y:S01]  /*08d0*/  CCTL.IVALL ;  /* 0x00000000ff00798f */ /* 0x000fe20002000000 */
[----:B------:R-:W-:Y:S05]  /*08e0*/  BRA `(.L_x_16) ;  /* 0x0000000000047947 */ /* 0x000fea0003800000 */
.L_x_15:
[----:B------:R-:W-:Y:S06]  /*08f0*/  BAR.SYNC.DEFER_BLOCKING 0x0 ;  /* 0x0000000000007b1d */ /* 0x000fec0000010000 */
.L_x_16:
[----:B------:R-:W-:Y:S01]  /*0900*/  ISETP.NE.AND P0, PT, R65, 0x6, PT ;  /* 0x000000064100780c */ /* 0x000fe20003f05270 */
[----:B------:R-:W2:-:S12]  /*0910*/  LDCU.64 UR30, c[0x0][0x358] ;  /* 0x00006b00ff1e77ac */ /* 0x000e980008000a00 */
[----:B------:R-:W-:Y:S05]  /*0920*/  @P0 BRA `(.L_x_17) ;  /* 0x0000000800bc0947 */ /* 0x000fea0003800000 */
[----:B------:R-:W-:Y:S01]  /*0930*/  LOP3.LUT R0, R60, 0x1f, RZ, 0xc0, !PT ;  /* 0x0000001f3c007812 */ /* 0x000fe200078ec0ff */
[----:B------:R-:W-:Y:S01]  /*0940*/  IMAD.MOV.U32 R11, RZ, RZ, 0x7fffffff ;  /* 0x7fffffffff0b7424 */ /* 0x000fe200078e00ff */
[----:B------:R-:W3:Y:S01]  /*0950*/  S2UR UR22, SR_CTAID.Z ;  /* 0x00000000001679c3 */ /* 0x000ee20000002700 */
[----:B-1----:R-:W3:Y:S01]  /*0960*/  LDCU.64 UR6, c[0x0][0x760] ;  /* 0x0000ec00ff0677ac */ /* 0x002ee20008000a00 */
[C---:B------:R-:W-:Y:S01]  /*0970*/  ISETP.GT.U32.AND P0, PT, R0.reuse, 0x7, PT ;  /* 0x000000070000780c */ /* 0x040fe20003f04070 */
[----:B------:R-:W1:Y:S01]  /*0980*/  LDCU.U8 UR11, c[0x0][0x768] ;  /* 0x0000ed00ff0b77ac */ /* 0x000e620008000000 */
[----:B------:R-:W4:Y:S01]  /*0990*/  LDCU.U8 UR15, c[0x0][0x769] ;  /* 0x0000ed20ff0f77ac */ /* 0x000f220008000000 */
[----:B------:R-:W5:Y:S10]  /*09a0*/  LDCU.64 UR4, c[0x0][0x778] ;  /* 0x0000ef00ff0477ac */ /* 0x000f740008000a00 */
[----:B------:R-:W2:Y:S01]  /*09b0*/  @!P0 LDC.64 R2, c[0x0][0x748] ;  /* 0x0001d200ff028b82 */ /* 0x000ea20000000a00 */
[----:B------:R-:W1:Y:S01]  /*09c0*/  LDCU.U8 UR10, c[0x0][0x780] ;  /* 0x0000f000ff0a77ac */ /* 0x000e620008000000 */
[----:B------:R-:W1:Y:S01]  /*09d0*/  LDCU.U8 UR12, c[0x0][0x781] ;  /* 0x0000f020ff0c77ac */ /* 0x000e620008000000 */
[----:B------:R-:W1:Y:S01]  /*09e0*/  LDCU UR16, c[0x0][0x770] ;  /* 0x0000ee00ff1077ac */ /* 0x000e620008000800 */
[----:B------:R-:W1:Y:S01]  /*09f0*/  LDCU.U8 UR14, c[0x0][0x774] ;  /* 0x0000ee80ff0e77ac */ /* 0x000e620008000000 */
[----:B--2---:R-:W-:-:S05]  /*0a00*/  @!P0 IMAD.WIDE.U32 R2, R0, 0x4, R2 ;  /* 0x0000000400028825 */ /* 0x004fca00078e0002 */
[----:B------:R2:W5:Y:S01]  /*0a10*/  @!P0 LDG.E R11, desc[UR30][R2.64] ;  /* 0x0000001e020b8981 */ /* 0x000562000c1e1900 */
[----:B---3--:R-:W-:Y:S01]  /*0a20*/  UIMAD.WIDE.U32 UR8, UR22, UR7, URZ ;  /* 0x00000007160872a5 */ /* 0x008fe2000f8e00ff */
[----:B------:R-:W-:Y:S01]  /*0a30*/  HFMA2 R0, -RZ, RZ, 0, 5.9604644775390625e-08 ;  /* 0x00000001ff007431 */ /* 0x000fe200000001ff */
[----:B------:R-:W3:Y:S02]  /*0a40*/  LDCU.U8 UR13, c[0x0][0x775] ;  /* 0x0000eea0ff0d77ac */ /* 0x000ee40008000000 */
[----:B------:R-:W-:Y:S02]  /*0a50*/  UIADD3 UR7, UPT, UPT, -UR9, UR22, URZ ;  /* 0x0000001609077290 */ /* 0x000fe4000fffe1ff */
[----:B------:R-:W-:Y:S02]  /*0a60*/  UISETP.GT.U32.AND UP0, UPT, UR22, 0x1ff, UPT ;  /* 0x000001ff1600788c */ /* 0x000fe4000bf04070 */
[----:B-1----:R-:W-:-:S04]  /*0a70*/  USHF.R.U32.HI UR7, URZ, UR11, UR7 ;  /* 0x0000000bff077299 */ /* 0x002fc80008011607 */
[----:B------:R-:W-:-:S04]  /*0a80*/  UIADD3 UR7, UPT, UPT, UR9, UR7, URZ ;  /* 0x0000000709077290 */ /* 0x000fc8000fffe0ff */
[----:B----4-:R-:W-:-:S04]  /*0a90*/  USHF.R.U32.HI UR7, URZ, UR15, UR7 ;  /* 0x0000000fff077299 */ /* 0x010fc80008011607 */
[----:B------:R-:W-:Y:S01]  /*0aa0*/  UIADD3 UR7, UPT, UPT, -UR7, URZ, URZ ;  /* 0x000000ff07077290 */ /* 0x000fe2000fffe1ff */
[----:B--2---:R-:W-:-:S03]  /*0ab0*/  IMAD.MOV.U32 R2, RZ, RZ, RZ ;  /* 0x000000ffff027224 */ /* 0x004fc600078e00ff */
[----:B------:R-:W-:-:S04]  /*0ac0*/  UIMAD UR6, UR7, UR6, UR22 ;  /* 0x00000006070672a4 */ /* 0x000fc8000f8e0216 */
[----:B-----5:R-:W-:-:S07]  /*0ad0*/  UIMAD.WIDE.U32 UR8, UR6, UR5, URZ ;  /* 0x00000005060872a5 */ /* 0x020fce000f8e00ff */
[----:B------:R-:W-:Y:S02]  /*0ae0*/  UMOV UR5, UR9 ;  /* 0x0000000900057c82 */ /* 0x000fe40008000000 */
[----:B------:R-:W-:-:S04]  /*0af0*/  UIADD3 UR8, UPT, UPT, UR6, -UR5, URZ ;  /* 0x8000000506087290 */ /* 0x000fc8000fffe0ff */
[----:B------:R-:W-:-:S04]  /*0b00*/  USHF.R.U32.HI UR8, URZ, UR10, UR8 ;  /* 0x0000000aff087299 */ /* 0x000fc80008011608 */
[----:B------:R-:W-:Y:S01]  /*0b10*/  UIADD3 UR8, UPT, UPT, UR5, UR8, URZ ;  /* 0x0000000805087290 */ /* 0x000fe2000fffe0ff */
[----:B------:R-:W1:Y:S03]  /*0b20*/  LDCU UR5, c[0x0][0x76c] ;  /* 0x0000ed80ff0577ac */ /* 0x000e660008000800 */
[----:B------:R-:W-:-:S04]  /*0b30*/  USHF.R.U32.HI UR8, URZ, UR12, UR8 ;  /* 0x0000000cff087299 */ /* 0x000fc80008011608 */
[----:B------:R-:W-:-:S07]  /*0b40*/  UIMAD.WIDE.U32 UR16, UR8, UR16, URZ ;  /* 0x00000010081072a5 */ /* 0x000fce000f8e00ff */
[----:B------:R-:W-:Y:S02]  /*0b50*/  UMOV UR9, UR17 ;  /* 0x0000001100097c82 */ /* 0x000fe40008000000 */
[----:B------:R-:W-:-:S04]  /*0b60*/  UIADD3 UR7, UPT, UPT, UR8, -UR9, URZ ;  /* 0x8000000908077290 */ /* 0x000fc8000fffe0ff */
[----:B------:R-:W-:-:S04]  /*0b70*/  USHF.R.U32.HI UR7, URZ, UR14, UR7 ;  /* 0x0000000eff077299 */ /* 0x000fc80008011607 */
[----:B------:R-:W-:-:S04]  /*0b80*/  UIADD3 UR7, UPT, UPT, UR9, UR7, URZ ;  /* 0x0000000709077290 */ /* 0x000fc8000fffe0ff */
[----:B---3--:R-:W-:-:S04]  /*0b90*/  USHF.R.U32.HI UR7, URZ, UR13, UR7 ;  /* 0x0000000dff077299 */ /* 0x008fc80008011607 */
[----:B------:R-:W-:-:S04]  /*0ba0*/  UIADD3 UR7, UPT, UPT, -UR7, URZ, URZ ;  /* 0x000000ff07077290 */ /* 0x000fc8000fffe1ff */
[----:B-1----:R-:W-:Y:S02]  /*0bb0*/  UIMAD UR5, UR7, UR5, UR8 ;  /* 0x00000005070572a4 */ /* 0x002fe4000f8e0208 */
[----:B------:R-:W-:Y:S02]  /*0bc0*/  UIADD3 UR8, UPT, UPT, -UR8, URZ, URZ ;  /* 0x000000ff08087290 */ /* 0x000fe4000fffe1ff */
[----:B------:R-:W-:Y:S02]  /*0bd0*/  UIADD3 UR5, UPT, UPT, UR5, UR5, URZ ;  /* 0x0000000505057290 */ /* 0x000fe4000fffe0ff */
[----:B------:R-:W-:Y:S02]  /*0be0*/  UIMAD UR4, UR8, UR4, UR6 ;  /* 0x00000004080472a4 */ /* 0x000fe4000f8e0206 */
[----:B------:R-:W-:-:S04]  /*0bf0*/  ULOP3.LUT UR5, UR5, 0x1, UR21, 0xf8, !UPT ;  /* 0x0000000105057892 */ /* 0x000fc8000f8ef815 */
[----:B------:R-:W-:Y:S02]  /*0c00*/  MOV R5, UR4 ;  /* 0x0000000400057c02 */ /* 0x000fe40008000f00 */
[----:B------:R-:W-:Y:S01]  /*0c10*/  IMAD.U32 R4, RZ, RZ, UR5 ;  /* 0x00000005ff047e24 */ /* 0x000fe2000f8e00ff */
[----:B------:R1:W2:Y:S01]  /*0c20*/  SHFL.IDX PT, R3, R11, 0x7, 0x1f ;  /* 0x00e01f000b037f89 */ /* 0x0002a200000e0000 */
[----:B------:R-:W-:Y:S05]  /*0c30*/  BRA.U UP0, `(.L_x_18) ;  /* 0x0000000500847547 */ /* 0x000fea000b800000 */
[----:B--2---:R-:W-:Y:S01]  /*0c40*/  SHF.R.S32.HI R10, RZ, 0x1f, R3 ;  /* 0x0000001fff0a7819 */ /* 0x004fe20000011403 */
[----:B------:R-:W2:Y:S01]  /*0c50*/  LDCU UR5, c[0x0][0x374] ;  /* 0x00006e80ff0577ac */ /* 0x000ea20008000800 */
[----:B------:R-:W-:Y:S02]  /*0c60*/  IMAD.MOV.U32 R6, RZ, RZ, -0x1 ;  /* 0xffffffffff067424 */ /* 0x000fe400078e00ff */
[----:B------:R-:W-:Y:S01]  /*0c70*/  LEA.HI R10, R10, R3, RZ, 0x8 ;  /* 0x000000030a0a7211 */ /* 0x000fe200078f40ff */
[----:B------:R-:W2:Y:S01]  /*0c80*/  LDCU UR4, c[0x0][0x370] ;  /* 0x00006e00ff0477ac */ /* 0x000ea20008000800 */
[----:B------:R-:W-:Y:S02]  /*0c90*/  IMAD.MOV.U32 R2, RZ, RZ, RZ ;  /* 0x000000ffff027224 */ /* 0x000fe400078e00ff */
[----:B------:R-:W-:Y:S01]  /*0ca0*/  LOP3.LUT R0, R10, 0xffffff00, RZ, 0xc0, !PT ;  /* 0xffffff000a007812 */ /* 0x000fe200078ec0ff */
[----:B------:R-:W3:Y:S01]  /*0cb0*/  LDCU UR20, c[0x0][0x378] ;  /* 0x00006f00ff1477ac */ /* 0x000ee20008000800 */
[----:B------:R-:W-:-:S02]  /*0cc0*/  IMAD.MOV.U32 R9, RZ, RZ, RZ ;  /* 0x000000ffff097224 */ /* 0x000fc400078e00ff */
[C---:B------:R-:W-:Y:S01]  /*0cd0*/  ISETP.NE.AND P0, PT, R3.reuse, R0, PT ;  /* 0x000000000300720c */ /* 0x040fe20003f05270 */
[----:B------:R-:W4:Y:S01]  /*0ce0*/  LDCU UR9, c[0x0][0x770] ;  /* 0x0000ee00ff0977ac */ /* 0x000f220008000800 */
[----:B------:R-:W-:Y:S02]  /*0cf0*/  SHF.R.S32.HI R0, RZ, 0x8, R10 ;  /* 0x00000008ff007819 */ /* 0x000fe4000001140a */
[----:B------:R-:W-:Y:S01]  /*0d00*/  ISETP.LT.AND P0, PT, R3, RZ, P0 ;  /* 0x000000ff0300720c */ /* 0x000fe20000701270 */
[----:B------:R-:W1:Y:S01]  /*0d10*/  LDCU UR8, c[0x0][0x76c] ;  /* 0x0000ed80ff0877ac */ /* 0x000e620008000800 */
[----:B------:R-:W-:Y:S01]  /*0d20*/  LEA.HI.SX32 R10, R10, 0xffffffff, 0x18 ;  /* 0xffffffff0a0a7811 */ /* 0x000fe200078fc2ff */
[----:B------:R-:W1:Y:S01]  /*0d30*/  LDCU.64 UR6, c[0x0][0x760] ;  /* 0x0000ec00ff0677ac */ /* 0x000e620008000a00 */
[----:B--2---:R-:W-:-:S04]  /*0d40*/  UIMAD UR4, UR5, UR4, URZ ;  /* 0x00000004050472a4 */ /* 0x004fc8000f8e02ff */
[----:B---3--:R-:W-:-:S05]  /*0d50*/  UIMAD UR20, UR4, UR20, URZ ;  /* 0x00000014041472a4 */ /* 0x008fca000f8e02ff */
[----:B------:R-:W-:Y:S02]  /*0d60*/  @!P0 IMAD.MOV R10, RZ, RZ, R0 ;  /* 0x000000ffff0a8224 */ /* 0x000fe400078e0200 */
[----:B------:R-:W-:Y:S01]  /*0d70*/  IMAD.MOV.U32 R0, RZ, RZ, 0x1 ;  /* 0x00000001ff007424 */ /* 0x000fe200078e00ff */
[----:B------:R-:W-:Y:S01]  /*0d80*/  ULEA.HI UR20, UR20, UR20, URZ, 0x1 ;  /* 0x0000001414147291 */ /* 0x000fe2000f8f08ff */
[----:B------:R-:W2:Y:S03]  /*0d90*/  LDCU.64 UR4, c[0x0][0x778] ;  /* 0x0000ef00ff0477ac */ /* 0x000ea60008000a00 */
[----:B----4-:R-:W-:-:S12]  /*0da0*/  USHF.R.S32.HI UR20, URZ, 0x1, UR20 ;  /* 0x00000001ff147899 */ /* 0x010fd80008011414 */
.L_x_23:
[----:B---3--:R-:W-:-:S04]  /*0db0*/  LEA.HI R7, R4, R4, RZ, 0x1 ;  /* 0x0000000404077211 */ /* 0x008fc800078f08ff */
[----:B------:R-:W-:Y:S02]  /*0dc0*/  LOP3.LUT R3, R7, 0xfffffffe, RZ, 0xc0, !PT ;  /* 0xfffffffe07037812 */ /* 0x000fe400078ec0ff */
[----:B------:R-:W-:Y:S02]  /*0dd0*/  SHF.R.S32.HI R7, RZ, 0x1, R7 ;  /* 0x00000001ff077819 */ /* 0x000fe40000011407 */
[----:B------:R-:W-:-:S03]  /*0de0*/  ISETP.NE.AND P0, PT, R4, R3, PT ;  /* 0x000000030400720c */ /* 0x000fc60003f05270 */
[----:B------:R-:W-:Y:S01]  /*0df0*/  VIADD R3, R7, 0xffffffff ;  /* 0xffffffff07037836 */ /* 0x000fe20000000000 */
[----:B------:R-:W-:-:S13]  /*0e00*/  ISETP.LT.AND P0, PT, R4, RZ, P0 ;  /* 0x000000ff0400720c */ /* 0x000fda0000701270 */
[----:B------:R-:W-:-:S05]  /*0e10*/  @!P0 IMAD.MOV R3, RZ, RZ, R7 ;  /* 0x000000ffff038224 */ /* 0x000fca00078e0207 */
[----:B------:R-:W-:-:S13]  /*0e20*/  ISETP.GE.AND P0, PT, R3, R10, PT ;  /* 0x0000000a0300720c */ /* 0x000fda0003f06270 */
[----:B----4-:R-:W-:Y:S05]  /*0e30*/  @P0 BRA `(.L_x_19) ;  /* 0x0000000000940947 */ /* 0x010fea0003800000 */
[----:B------:R-:W-:-:S04]  /*0e40*/  SHF.L.U32 R8, R3, 0x8, RZ ;  /* 0x0000000803087819 */ /* 0x000fc800000006ff */
[----:B------:R-:W-:-:S13]  /*0e50*/  ISETP.GE.AND P0, PT, R8, R9, PT ;  /* 0x000000090800720c */ /* 0x000fda0003f06270 */
[----:B------:R-:W-:Y:S05]  /*0e60*/  @!P0 BRA `(.L_x_20) ;  /* 0x0000000000388947 */ /* 0x000fea0003800000 */
[----:B------:R-:W-:Y:S01]  /*0e70*/  VIADD R3, R6, 0x1 ;  /* 0x0000000106037836 */ /* 0x000fe20000000000 */
[----:B------:R-:W-:-:S04]  /*0e80*/  MOV R6, 0xffffffff ;  /* 0xffffffff00067802 */ /* 0x000fc80000000f00 */
[----:B------:R-:W-:-:S13]  /*0e90*/  ISETP.GT.U32.AND P0, PT, R3, 0x1f, PT ;  /* 0x0000001f0300780c */ /* 0x000fda0003f04070 */
[----:B------:R-:W-:Y:S05]  /*0ea0*/  @P0 BRA `(.L_x_21) ;  /* 0x0000000000240947 */ /* 0x000fea0003800000 */
[----:B------:R-:W-:Y:S01]  /*0eb0*/  ISETP.GT.AND P0, PT, R11, R8, PT ;  /* 0x000000080b00720c */ /* 0x000fe20003f04270 */
[----:B------:R-:W-:-:S05]  /*0ec0*/  IMAD.MOV.U32 R6, RZ, RZ, -0x1 ;  /* 0xffffffffff067424 */ /* 0x000fca00078e00ff */
[----:B------:R-:W-:-:S07]  /*0ed0*/  SHF.L.U32 R6, R6, R3, RZ ;  /* 0x0000000306067219 */ /* 0x000fce00000006ff */
[----:B------:R-:W-:-:S04]  /*0ee0*/  VOTE.ANY R3, PT, P0 ;  /* 0x0000000000037806 */ /* 0x000fc800000e0100 */
[----:B------:R-:W-:-:S05]  /*0ef0*/  LOP3.LUT P0, R6, R3, RZ, R6, 0xa0, !PT ;  /* 0x000000ff03067212 */ /* 0x000fca000780a006 */
[----:B------:R-:W-:-:S05]  /*0f00*/  VIADD R3, R6, 0xffffffff ;  /* 0xffffffff06037836 */ /* 0x000fca0000000000 */
[----:B------:R-:W-:-:S04]  /*0f10*/  LOP3.LUT R3, R6, R3, RZ, 0xc, !PT ;  /* 0x0000000306037212 */ /* 0x000fc800078e0cff */
[----:B------:R-:W3:Y:S02]  /*0f20*/  POPC R6, R3 ;  /* 0x0000000300067309 */ /* 0x000ee40000000000 */
[----:B---3--:R-:W-:-:S07]  /*0f30*/  SEL R6, R6, 0xffffffff, P0 ;  /* 0xffffffff06067807 */ /* 0x008fce0000000000 */
.L_x_21:
[----:B------:R3:W4:Y:S02]  /*0f40*/  SHFL.IDX PT, R9, R11, R6, 0x1f ;  /* 0x00001f060b097589 */ /* 0x00072400000e0000 */
.L_x_20:
[----:B------:R-:W5:Y:S01]  /*0f50*/  S2R R3, SR_CgaCtaId ;  /* 0x0000000000037919 */ /* 0x000f620000008800 */
[----:B------:R-:W-:Y:S01]  /*0f60*/  MOV R8, 0x400 ;  /* 0x0000040000087802 */ /* 0x000fe20000000f00 */
[----:B------:R-:W-:-:S03]  /*0f70*/  IMAD.U32 R13, R0, -0x80000000, RZ ;  /* 0x80000000000d7824 */ /* 0x000fc600078e00ff */
[----:B-----5:R-:W-:-:S05]  /*0f80*/  LEA R3, R3, R8, 0x18 ;  /* 0x0000000803037211 */ /* 0x020fca00078ec0ff */
[----:B------:R-:W-:-:S04]  /*0f90*/  IMAD R8, R2, 0x8, R3 ;  /* 0x0000000802087824 */ /* 0x000fc800078e0203 */
[----:B------:R-:W5:Y:S02]  /*0fa0*/  SYNCS.PHASECHK.TRANS64.TRYWAIT P0, [R8+URZ+0xa0], R13 ;  /* 0x0000a00d080075a7 */ /* 0x000f6400080011ff */
[----:B-----5:R-:W-:Y:S05]  /*0fb0*/  @!P0 BRA `(.L_x_22) ;  /* 0x0000004c00a48947 */ /* 0x020fea0003800000 */
.L_x_88:
[----:B------:R-:W-:Y:S01]  /*0fc0*/  ELECT P0, URZ, PT ;  /* 0x0000000000ff782f */ /* 0x000fe20003800000 */
[----:B------:R-:W-:-:S12]  /*0fd0*/  IMAD.MOV.U32 R7, RZ, RZ, 0x1 ;  /* 0x00000001ff077424 */ /* 0x000fd800078e00ff */
[C---:B------:R-:W-:Y:S02]  /*0fe0*/  @P0 IMAD R3, R2.reuse, 0x10, R3 ;  /* 0x0000001002030824 */ /* 0x040fe400078e0203 */
[----:B------:R-:W-:-:S03]  /*0ff0*/  VIADD R2, R2, 0x1 ;  /* 0x0000000102027836 */ /* 0x000fc60000000000 */
[----:B------:R3:W-:Y:S02]  /*1000*/  @P0 STS.128 [R3+0x37410], R4 ;  /* 0x0374100403000388 */ /* 0x0007e40000000c00 */
[----:B------:R-:W-:Y:S01]  /*1010*/  ISETP.NE.AND P0, PT, R2, 0x2, PT ;  /* 0x000000020200780c */ /* 0x000fe20003f05270 */
[----:B------:R5:W-:Y:S06]  /*1020*/  MEMBAR.ALL.CTA ;  /* 0x0000000000007992 */ /* 0x000bec0000008000 */
[----:B-----5:R-:W5:Y:S01]  /*1030*/  FENCE.VIEW.ASYNC.S ;  /* 0x00000000000073c6 */ /* 0x020f620000000000 */
[----:B---3--:R-:W-:-:S02]  /*1040*/  SEL R13, RZ, 0x1, P0 ;  /* 0x00000001ff0d7807 */ /* 0x008fc40000000000 */
[----:B------:R-:W-:Y:S02]  /*1050*/  SEL R2, R2, RZ, P0 ;  /* 0x000000ff02027207 */ /* 0x000fe40000000000 */
[----:B------:R-:W-:Y:S01]  /*1060*/  LOP3.LUT R0, R0, R13, RZ, 0x3c, !PT ;  /* 0x0000000d00007212 */ /* 0x000fe200078e3cff */
[----:B-----5:R-:W-:Y:S06]  /*1070*/  BAR.SYNC.DEFER_BLOCKING 0x4, 0x20 ;  /* 0x0100800000007b1d */ /* 0x020fec0000010000 */
[----:B------:R3:W-:Y:S02]  /*1080*/  SYNCS.ARRIVE.TRANS64.ART0 RZ, [R8+URZ+0x90], R7 ;  /* 0x0000900708ff79a7 */ /* 0x0007e400085000ff */
.L_x_19:
[----:B------:R-:W-:-:S04]  /*1090*/  UIADD3 UR22, UPT, UPT, UR20, UR22, URZ ;  /* 0x0000001614167290 */ /* 0x000fc8000fffe0ff */
[----:B-1----:R-:W-:Y:S02]  /*10a0*/  UIMAD.WIDE.U32 UR16, UR22, UR7, URZ ;  /* 0x00000007161072a5 */ /* 0x002fe4000f8e00ff */
[----:B------:R-:W-:Y:S02]  /*10b0*/  UISETP.GE.AND UP0, UPT, UR22, 0x200, UPT ;  /* 0x000002001600788c */ /* 0x000fe4000bf06270 */
[----:B------:R-:W-:-:S04]  /*10c0*/  UIADD3 UR16, UPT, UPT, UR22, -UR17, URZ ;  /* 0x8000001116107290 */ /* 0x000fc8000fffe0ff */
[----:B------:R-:W-:-:S04]  /*10d0*/  USHF.R.U32.HI UR16, URZ, UR11, UR16 ;  /* 0x0000000bff107299 */ /* 0x000fc80008011610 */
[----:B------:R-:W-:-:S04]  /*10e0*/  UIADD3 UR16, UPT, UPT, UR17, UR16, URZ ;  /* 0x0000001011107290 */ /* 0x000fc8000fffe0ff */
[----:B------:R-:W-:-:S04]  /*10f0*/  USHF.R.U32.HI UR19, URZ, UR15, UR16 ;  /* 0x0000000fff137299 */ /* 0x000fc80008011610 */
[----:B------:R-:W-:-:S04]  /*1100*/  UIADD3 UR19, UPT, UPT, -UR19, URZ, URZ ;  /* 0x000000ff13137290 */ /* 0x000fc8000fffe1ff */
[----:B------:R-:W-:-:S04]  /*1110*/  UIMAD UR19, UR6, UR19, UR22 ;  /* 0x00000013061372a4 */ /* 0x000fc8000f8e0216 */
[----:B--2---:R-:W-:-:S04]  /*1120*/  UIMAD.WIDE.U32 UR16, UR19, UR5, URZ ;  /* 0x00000005131072a5 */ /* 0x004fc8000f8e00ff */
[----:B------:R-:W-:-:S04]  /*1130*/  UIADD3 UR16, UPT, UPT, UR19, -UR17, URZ ;  /* 0x8000001113107290 */ /* 0x000fc8000fffe0ff */
[----:B------:R-:W-:-:S04]  /*1140*/  USHF.R.U32.HI UR16, URZ, UR10, UR16 ;  /* 0x0000000aff107299 */ /* 0x000fc80008011610 */
[----:B------:R-:W-:-:S04]  /*1150*/  UIADD3 UR16, UPT, UPT, UR17, UR16, URZ ;  /* 0x0000001011107290 */ /* 0x000fc8000fffe0ff */
[----:B------:R-:W-:-:S04]  /*1160*/  USHF.R.U32.HI UR18, URZ, UR12, UR16 ;  /* 0x0000000cff127299 */ /* 0x000fc80008011610 */
[----:B------:R-:W-:-:S04]  /*1170*/  UIMAD.WIDE.U32 UR16, UR18, UR9, URZ ;  /* 0x00000009121072a5 */ /* 0x000fc8000f8e00ff */
[----:B------:R-:W-:-:S04]  /*1180*/  UIADD3 UR16, UPT, UPT, UR18, -UR17, URZ ;  /* 0x8000001112107290 */ /* 0x000fc8000fffe0ff */
[----:B------:R-:W-:-:S04]  /*1190*/  USHF.R.U32.HI UR16, URZ, UR14, UR16 ;  /* 0x0000000eff107299 */ /* 0x000fc80008011610 */
[----:B------:R-:W-:-:S04]  /*11a0*/  UIADD3 UR16, UPT, UPT, UR17, UR16, URZ ;  /* 0x0000001011107290 */ /* 0x000fc8000fffe0ff */
[----:B------:R-:W-:-:S04]  /*11b0*/  USHF.R.U32.HI UR16, URZ, UR13, UR16 ;  /* 0x0000000dff107299 */ /* 0x000fc80008011610 */
[----:B------:R-:W-:-:S04]  /*11c0*/  UIADD3 UR16, UPT, UPT, -UR16, URZ, URZ ;  /* 0x000000ff10107290 */ /* 0x000fc8000fffe1ff */
[----:B------:R-:W-:Y:S02]  /*11d0*/  UIMAD UR16, UR8, UR16, UR18 ;  /* 0x00000010081072a4 */ /* 0x000fe4000f8e0212 */
[----:B------:R-:W-:Y:S02]  /*11e0*/  UIADD3 UR18, UPT, UPT, -UR18, URZ, URZ ;  /* 0x000000ff12127290 */ /* 0x000fe4000fffe1ff */
[----:B------:R-:W-:Y:S02]  /*11f0*/  UIADD3 UR16, UPT, UPT, UR16, UR16, URZ ;  /* 0x0000001010107290 */ /* 0x000fe4000fffe0ff */
[----:B------:R-:W-:Y:S02]  /*1200*/  UIMAD UR18, UR4, UR18, UR19 ;  /* 0x00000012041272a4 */ /* 0x000fe4000f8e0213 */
[----:B------:R-:W-:-:S04]  /*1210*/  ULOP3.LUT UR16, UR16, 0x1, UR21, 0xf8, !UPT ;  /* 0x0000000110107892 */ /* 0x000fc8000f8ef815 */
[----:B------:R-:W-:Y:S02]  /*1220*/  MOV R5, UR18 ;  /* 0x0000001200057c02 */ /* 0x000fe40008000f00 */
[----:B------:R-:W-:Y:S01]  /*1230*/  MOV R4, UR16 ;  /* 0x0000001000047c02 */ /* 0x000fe20008000f00 */
[----:B------:R-:W-:Y:S06]  /*1240*/  BRA.U !UP0, `(.L_x_23) ;  /* 0xfffffff908d87547 */ /* 0x000fec000b83ffff */
.L_x_18:
[----:B------:R-:W5:Y:S01]  /*1250*/  S2UR UR4, SR_CgaCtaId ;  /* 0x00000000000479c3 */ /* 0x000f620000008800 */
[----:B------:R-:W-:Y:S01]  /*1260*/  UMOV UR5, 0x400 ;  /* 0x0000040000057882 */ /* 0x000fe20000000000 */
[----:B------:R-:W-:Y:S01]  /*1270*/  IMAD.U32 R6, R0, -0x80000000, RZ ;  /* 0x8000000000067824 */ /* 0x000fe200078e00ff */
[C---:B------:R-:W-:Y:S01]  /*1280*/  ISETP.NE.AND P0, PT, R2.reuse, 0x1, PT ;  /* 0x000000010200780c */ /* 0x040fe20003f05270 */
[----:B---3--:R-:W-:-:S05]  /*1290*/  VIADD R8, R2, 0x2 ;  /* 0x0000000202087836 */ /* 0x008fca0000000000 */
[----:B------:R-:W-:Y:S01]  /*12a0*/  SEL R8, R8, 0x1, P0 ;  /* 0x0000000108087807 */ /* 0x000fe20000000000 */
[----:B-----5:R-:W-:-:S06]  /*12b0*/  ULEA UR5, UR4, UR5, 0x18 ;  /* 0x0000000504057291 */ /* 0x020fcc000f8ec0ff */
[----:B--2---:R-:W-:-:S04]  /*12c0*/  LEA R3, R2, UR5, 0x3 ;  /* 0x0000000502037c11 */ /* 0x004fc8000f8e18ff */
[----:B------:R-:W2:Y:S02]  /*12d0*/  SYNCS.PHASECHK.TRANS64.TRYWAIT P1, [R3+URZ+0xa0], R6 ;  /* 0x0000a006030075a7 */ /* 0x000ea400080211ff */
[----:B--2---:R-:W-:Y:S05]  /*12e0*/  @!P1 BRA `(.L_x_24) ;  /* 0x0000004800f09947 */ /* 0x004fea0003800000 */
.L_x_90:
[----:B------:R-:W-:Y:S02]  /*12f0*/  ELECT P2, URZ, PT ;  /* 0x0000000000ff782f */ /* 0x000fe40003840000 */
[----:B------:R-:W-:Y:S01]  /*1300*/  ISETP.NE.AND P0, PT, R8, 0x2, PT ;  /* 0x000000020800780c */ /* 0x000fe20003f05270 */
[----:B--2---:R-:W-:-:S03]  /*1310*/  IMAD.MOV.U32 R7, RZ, RZ, RZ ;  /* 0x000000ffff077224 */ /* 0x004fc600078e00ff */
[----:B------:R-:W-:Y:S02]  /*1320*/  ISETP.EQ.XOR P1, PT, R2, 0x1, !P0 ;  /* 0x000000010200780c */ /* 0x000fe40004722a70 */
[----:B------:R-:W-:Y:S02]  /*1330*/  SEL R8, R8, RZ, P0 ;  /* 0x000000ff08087207 */ /* 0x000fe40000000000 */
[----:B----4-:R-:W-:Y:S02]  /*1340*/  SEL R9, RZ, 0x1, !P1 ;  /* 0x00000001ff097807 */ /* 0x010fe40004800000 */
[----:B------:R-:W-:Y:S02]  /*1350*/  LEA R8, R8, UR5, 0x3 ;  /* 0x0000000508087c11 */ /* 0x000fe4000f8e18ff */
[----:B------:R-:W-:Y:S01]  /*1360*/  @P2 LEA R2, R2, UR5, 0x4 ;  /* 0x0000000502022c11 */ /* 0x000fe2000f8e20ff */
[----:B------:R-:W-:Y:S01]  /*1370*/  @P2 IMAD.MOV.U32 R6, RZ, RZ, -0x1 ;  /* 0xffffffffff062424 */ /* 0x000fe200078e00ff */
[----:B------:R-:W-:Y:S01]  /*1380*/  LOP3.LUT R9, R0, R9, RZ, 0x3c, !PT ;  /* 0x0000000900097212 */ /* 0x000fe200078e3cff */
[----:B------:R-:W-:-:S03]  /*1390*/  IMAD.MOV.U32 R0, RZ, RZ, 0x1 ;  /* 0x00000001ff007424 */ /* 0x000fc600078e00ff */
[----:B------:R3:W-:Y:S01]  /*13a0*/  @P2 STS.128 [R2+0x37410], R4 ;  /* 0x0374100402002388 */ /* 0x0007e20000000c00 */
[----:B------:R-:W-:Y:S01]  /*13b0*/  IMAD.U32 R10, R9, -0x80000000, RZ ;  /* 0x80000000090a7824 */ /* 0x000fe200078e00ff */
[----:B------:R2:W-:Y:S06]  /*13c0*/  MEMBAR.ALL.CTA ;  /* 0x0000000000007992 */ /* 0x0005ec0000008000 */
[----:B--2---:R-:W2:Y:S02]  /*13d0*/  FENCE.VIEW.ASYNC.S ;  /* 0x00000000000073c6 */ /* 0x004ea40000000000 */
[----:B--2---:R-:W-:Y:S06]  /*13e0*/  BAR.SYNC.DEFER_BLOCKING 0x4, 0x20 ;  /* 0x0100800000007b1d */ /* 0x004fec0000010000 */
[----:B------:R3:W-:Y:S01]  /*13f0*/  SYNCS.ARRIVE.TRANS64.ART0 RZ, [R3+URZ+0x90], R0 ;  /* 0x0000900003ff79a7 */ /* 0x0007e200085000ff */
[----:B------:R-:W2:Y:S02]  /*1400*/  SYNCS.PHASECHK.TRANS64.TRYWAIT P0, [R8+URZ+0xa0], R10 ;  /* 0x0000a00a080075a7 */ /* 0x000ea400080011ff */
[----:B--23--:R-:W-:Y:S05]  /*1410*/  @!P0 BRA `(.L_x_25) ;  /* 0x0000004800bc8947 */ /* 0x00cfea0003800000 */
.L_x_17:
[----:B------:R-:W-:Y:S01]  /*1420*/  ISETP.NE.AND P0, PT, R65, 0x5, PT ;  /* 0x000000054100780c */ /* 0x000fe20003f05270 */
[----:B------:R-:W-:-:S04]  /*1430*/  ULEA.HI UR14, UR4, UR4, URZ, 0x1 ;  /* 0x00000004040e7291 */ /* 0x000fc8000f8f08ff */
[----:B------:R-:W-:-:S04]  /*1440*/  ULOP3.LUT UR22, UR14, 0xfffffffe, URZ, 0xc0, !UPT ;  /* 0xfffffffe0e167892 */ /* 0x000fc8000f8ec0ff */
[----:B------:R-:W-:-:S04]  /*1450*/  UIADD3 UR15, UPT, UPT, -UR22, UR4, URZ ;  /* 0x00000004160f7290 */ /* 0x000fc8000fffe1ff */
[----:B------:R-:W-:Y:S08]  /*1460*/  @P0 BRA `(.L_x_26) ;  /* 0x0000000800680947 */ /* 0x000ff00003800000 */
[----:B------:R-:W-:Y:S02]  /*1470*/  UMOV UR34, 0x400 ;  /* 0x0000040000227882 */ /* 0x000fe40000000000 */
[----:B------:R-:W-:-:S09]  /*1480*/  ULEA UR34, UR4, UR34, 0x18 ;  /* 0x0000002204227291 */ /* 0x000fd2000f8ec0ff */
[----:B------:R-:W3:Y:S02]  /*1490*/  SYNCS.PHASECHK.TRANS64.TRYWAIT P0, [UR34+0x90], RZ ;  /* 0x000090ffff0075a7 */ /* 0x000ee40008001122 */
[----:B---3--:R-:W-:Y:S05]  /*14a0*/  @!P0 BRA `(.L_x_27) ;  /* 0x0000004800b08947 */ /* 0x008fea0003800000 */
.L_x_93:
[----:B------:R-:W4:Y:S01]  /*14b0*/  LDS.128 R4, [UR34+0x37410] ;  /* 0x03741022ff047984 */ /* 0x000f220008000c00 */
[----:B---3--:R-:W-:Y:S01]  /*14c0*/  HFMA2 R0, -RZ, RZ, 0, 5.9604644775390625e-08 ;  /* 0x00000001ff007431 */ /* 0x008fe200000001ff */
[----:B------:R-:W-:Y:S01]  /*14d0*/  UMOV UR38, 0x1 ;  /* 0x0000000100267882 */ /* 0x000fe20000000000 */
[----:B------:R-:W-:Y:S01]  /*14e0*/  UMOV UR37, URZ ;  /* 0x000000ff00257c82 */ /* 0x000fe20008000000 */
[----:B------:R3:W-:Y:S06]  /*14f0*/  MEMBAR.ALL.CTA ;  /* 0x0000000000007992 */ /* 0x0007ec0000008000 */
[----:B---3--:R-:W3:Y:S02]  /*1500*/  FENCE.VIEW.ASYNC.S ;  /* 0x00000000000073c6 */ /* 0x008ee40000000000 */
[----:B---3--:R3:W-:Y:S01]  /*1510*/  SYNCS.ARRIVE.TRANS64.ART0 RZ, [UR34+0xa0], R0 ;  /* 0x0000a000ffff79a7 */ /* 0x0087e20008500022 */
[----:B----4-:R-:W-:-:S13]  /*1520*/  ISETP.NE.AND P0, PT, R7, 0x1, PT ;  /* 0x000000010700780c */ /* 0x010fda0003f05270 */
[----:B---3--:R-:W-:Y:S05]  /*1530*/  @P0 BRA `(.L_x_28) ;  /* 0x0000000400ac0947 */ /* 0x008fea0003800000 */
[----:B------:R-:W-:Y:S01]  /*1540*/  R2UR UR5, R4 ;  /* 0x00000000040572ca */ /* 0x000fe200000e0000 */
[----:B-1----:R-:W-:Y:S01]  /*1550*/  IMAD.MOV.U32 R8, RZ, RZ, 0x1 ;  /* 0x00000001ff087424 */ /* 0x002fe200078e00ff */
[----:B------:R-:W-:Y:S01]  /*1560*/  R2UR UR12, R5 ;  /* 0x00000000050c72ca */ /* 0x000fe200000e0000 */
[----:B------:R-:W-:Y:S01]  /*1570*/  IMAD.MOV.U32 R2, RZ, RZ, RZ ;  /* 0x000000ffff027224 */ /* 0x000fe200078e00ff */
[----:B------:R-:W-:Y:S01]  /*1580*/  R2UR UR28, R6 ;  /* 0x00000000061c72ca */ /* 0x000fe200000e0000 */
[----:B------:R-:W1:Y:S01]  /*1590*/  LDCU.64 UR48, c[0x0][0x348] ;  /* 0x00006900ff3077ac */ /* 0x000e620008000a00 */
[----:B------:R-:W-:Y:S01]  /*15a0*/  UIADD3 UR36, UPT, UPT, UR15, UR15, URZ ;  /* 0x0000000f0f247290 */ /* 0x000fe2000fffe0ff */
[----:B------:R-:W-:Y:S01]  /*15b0*/  UMOV UR38, 0x1 ;  /* 0x0000000100267882 */ /* 0x000fe20000000000 */
[----:B------:R-:W-:-:S11]  /*15c0*/  UMOV UR37, URZ ;  /* 0x000000ff00257c82 */ /* 0x000fd60008000000 */
.L_x_34:
[----:B------:R-:W-:Y:S02]  /*15d0*/  USHF.L.U32 UR4, UR38, 0x1f, URZ ;  /* 0x0000001f26047899 */ /* 0x000fe400080006ff */
[----:B------:R-:W-:Y:S02]  /*15e0*/  ULEA UR6, UR37, UR34, 0x3 ;  /* 0x0000002225067291 */ /* 0x000fe4000f8e18ff */
[----:B-1----:R-:W-:Y:S02]  /*15f0*/  UIADD3 UR44, UP2, UPT, UR48, 0xc0, URZ ;  /* 0x000000c0302c7890 */ /* 0x002fe4000ff5e0ff */
[----:B------:R-:W-:Y:S01]  /*1600*/  MOV R0, UR4 ;  /* 0x0000000400007c02 */ /* 0x000fe20008000f00 */
[----:B------:R-:W-:Y:S02]  /*1610*/  ULEA.HI UR4, UR5, UR5, URZ, 0x1 ;  /* 0x0000000505047291 */ /* 0x000fe4000f8f08ff */
[----:B------:R-:W-:Y:S02]  /*1620*/  ULEA UR27, UR12, UR23, 0x1 ;  /* 0x000000170c1b7291 */ /* 0x000fe4000f8e08ff */
[----:B------:R1:W3:Y:S01]  /*1630*/  SYNCS.PHASECHK.TRANS64.TRYWAIT P1, [UR6+0x38], R0 ;  /* 0x00003800ff0075a7 */ /* 0x0002e20008021106 */
[----:B------:R-:W-:-:S02]  /*1640*/  ULOP3.LUT UR6, UR4, 0xfffffffe, URZ, 0xc0, !UPT ;  /* 0xfffffffe04067892 */ /* 0x000fc4000f8ec0ff */
[----:B------:R-:W-:Y:S02]  /*1650*/  USHF.R.S32.HI UR4, URZ, 0x1, UR4 ;  /* 0x00000001ff047899 */ /* 0x000fe40008011404 */
[----:B------:R-:W-:Y:S02]  /*1660*/  UISETP.NE.AND UP4, UPT, UR5, UR6, UPT ;  /* 0x000000060500728c */ /* 0x000fe4000bf85270 */
[----:B------:R-:W-:Y:S02]  /*1670*/  UIADD3 UR20, UPT, UPT, UR4, -0x1, URZ ;  /* 0xffffffff04147890 */ /* 0x000fe4000fffe0ff */
[----:B------:R-:W-:Y:S02]  /*1680*/  UISETP.LT.AND UP4, UPT, UR5, URZ, UP4 ;  /* 0x000000ff0500728c */ /* 0x000fe4000a781270 */
[----:B------:R-:W-:Y:S02]  /*1690*/  UIADD3 UR46, UP3, UPT, UR48, 0x40, URZ ;  /* 0x00000040302e7890 */ /* 0x000fe4000ff7e0ff */
[----:B------:R-:W-:-:S02]  /*16a0*/  UIADD3 UR42, UP1, UPT, UR48, 0x140, URZ ;  /* 0x00000140302a7890 */ /* 0x000fc4000ff3e0ff */
[----:B------:R-:W-:Y:S02]  /*16b0*/  UIADD3 UR40, UP0, UPT, UR48, 0x1c0, URZ ;  /* 0x000001c030287890 */ /* 0x000fe4000ff1e0ff */
[----:B------:R-:W-:Y:S02]  /*16c0*/  UIADD3.X UR45, UPT, UPT, URZ, UR49, URZ, UP2, !UPT ;  /* 0x00000031ff2d7290 */ /* 0x000fe400097fe4ff */
[----:B------:R-:W-:Y:S02]  /*16d0*/  UIADD3.X UR47, UPT, UPT, URZ, UR49, URZ, UP3, !UPT ;  /* 0x00000031ff2f7290 */ /* 0x000fe40009ffe4ff */
[----:B------:R-:W-:Y:S02]  /*16e0*/  @!UP4 UIADD3 UR20, UPT, UPT, UR4, URZ, URZ ;  /* 0x000000ff0414c290 */ /* 0x000fe4000fffe0ff */
[----:B------:R-:W-:Y:S02]  /*16f0*/  UIADD3.X UR43, UPT, UPT, URZ, UR49, URZ, UP1, !UPT ;  /* 0x00000031ff2b7290 */ /* 0x000fe40008ffe4ff */
[----:B------:R-:W-:-:S02]  /*1700*/  ULEA UR7, UR20, UR23, 0x1 ;  /* 0x0000001714077291 */ /* 0x000fc4000f8e08ff */
[----:B------:R-:W-:Y:S02]  /*1710*/  UIADD3 UR20, UPT, UPT, UR20, UR20, URZ ;  /* 0x0000001414147290 */ /* 0x000fe4000fffe0ff */
[----:B------:R-:W-:Y:S02]  /*1720*/  UIADD3.X UR41, UPT, UPT, URZ, UR49, URZ, UP0, !UPT ;  /* 0x00000031ff297290 */ /* 0x000fe400087fe4ff */
[----:B------:R-:W-:Y:S02]  /*1730*/  USHF.L.U32 UR27, UR27, 0x6, URZ ;  /* 0x000000061b1b7899 */ /* 0x000fe400080006ff */
[----:B------:R-:W-:Y:S02]  /*1740*/  USHF.L.U32 UR7, UR7, 0x7, URZ ;  /* 0x0000000707077899 */ /* 0x000fe400080006ff */
[----:B------:R-:W-:Y:S02]  /*1750*/  ULOP3.LUT UR20, UR20, 0x1, UR21, 0xf8, !UPT ;  /* 0x0000000114147892 */ /* 0x000fe4000f8ef815 */
[----:B------:R-:W-:Y:S01]  /*1760*/  UISETP.NE.AND UP2, UPT, UR23, URZ, UPT ;  /* 0x000000ff1700728c */ /* 0x000fe2000bf45270 */
[----:B------:R-:W-:Y:S01]  /*1770*/  UMOV UR35, URZ ;  /* 0x000000ff00237c82 */ /* 0x000fe20008000000 */
[----:B------:R-:W-:Y:S01]  /*1780*/  UMOV UR18, URZ ;  /* 0x000000ff00127c82 */ /* 0x000fe20008000000 */
[----:B-1----:R-:W-:-:S08]  /*1790*/  UMOV UR10, URZ ;  /* 0x000000ff000a7c82 */ /* 0x002fd00008000000 */
.L_x_32:
[----:B----4-:R-:W-:Y:S02]  /*17a0*/  USHF.L.U32 UR6, UR35, 0x8, URZ ;  /* 0x0000000823067899 */ /* 0x010fe400080006ff */
[----:B------:R-:W-:Y:S02]  /*17b0*/  USHF.L.U32 UR19, UR35, 0x2, URZ ;  /* 0x0000000223137899 */ /* 0x000fe400080006ff */
[----:B------:R-:W-:Y:S01]  /*17c0*/  ULEA UR5, UR37, UR34, 0x3 ;  /* 0x0000002225057291 */ /* 0x000fe2000f8e18ff */
[----:B-1-3--:R-:W-:Y:S11]  /*17d0*/  @P1 BRA `(.L_x_29) ;  /* 0x0000000000101947 */ /* 0x00aff60003800000 */
[----:B------:R-:W-:-:S06]  /*17e0*/  USHF.L.U32 UR4, UR38, 0x1f, URZ ;  /* 0x0000001f26047899 */ /* 0x000fcc00080006ff */
[----:B------:R-:W-:-:S04]  /*17f0*/  MOV R0, UR4 ;  /* 0x0000000400007c02 */ /* 0x000fc80008000f00 */
[----:B------:R-:W1:Y:S02]  /*1800*/  SYNCS.PHASECHK.TRANS64.TRYWAIT P0, [UR5+0x38], R0 ;  /* 0x00003800ff0075a7 */ /* 0x000e640008001105 */
[----:B-1----:R-:W-:Y:S05]  /*1810*/  @!P0 BRA `(.L_x_30) ;  /* 0x0000004400ec8947 */ /* 0x002fea0003800000 */
.L_x_29:
[----:B------:R-:W-:Y:S05]  /*1820*/  BRA.U UP2, `(.L_x_31) ;  /* 0x00000001020c7547 */ /* 0x000fea000b800000 */
[----:B------:R-:W-:-:S13]  /*1830*/  ELECT P0, URZ, PT ;  /* 0x0000000000ff782f */ /* 0x000fda0003800000 */
[----:B-1----:R-:W-:-:S04]  /*1840*/  @P0 MOV R0, 0xe000 ;  /* 0x0000e00000000802 */ /* 0x002fc80000000f00 */
[----:B------:R3:W-:Y:S03]  /*1850*/  @P0 SYNCS.ARRIVE.TRANS64 RZ, [UR5], R0 ;  /* 0x00000000ffff09a7 */ /* 0x0007e60008000005 */
.L_x_31:
[----:B------:R-:W-:Y:S01]  /*1860*/  USHF.L.U32 UR4, UR37, 0xf, URZ ;  /* 0x0000000f25047899 */ /* 0x000fe200080006ff */
[----:B------:R-:W-:Y:S01]  /*1870*/  PLOP3.LUT P1, PT, PT, PT, PT, 0x80, 0x8 ;  /* 0x000000000008781c */ /* 0x000fe20003f2f070 */
[----:B------:R-:W-:Y:S02]  /*1880*/  USHF.L.U32 UR24, UR37, 0xe, URZ ;  /* 0x0000000e25187899 */ /* 0x000fe400080006ff */
[----:B------:R-:W-:Y:S02]  /*1890*/  ULEA UR16, UR37, UR34, 0xb ;  /* 0x0000002225107291 */ /* 0x000fe4000f8e58ff */
[----:B------:R-:W-:Y:S02]  /*18a0*/  UIADD3 UR37, UPT, UPT, UR37, 0x1, URZ ;  /* 0x0000000125257890 */ /* 0x000fe4000fffe0ff */
[----:B------:R-:W-:Y:S02]  /*18b0*/  UISETP.GT.U32.AND UP0, UPT, UR35, 0xe, UPT ;  /* 0x0000000e2300788c */ /* 0x000fe4000bf04070 */
[----:B------:R-:W-:-:S02]  /*18c0*/  UISETP.NE.AND UP1, UPT, UR37, 0x7, UPT ;  /* 0x000000072500788c */ /* 0x000fc4000bf25270 */
[----:B------:R-:W-:Y:S02]  /*18d0*/  ULEA.HI.SX32 UR4, UR4, UR34, 0x1f ;  /* 0x0000002204047291 */ /* 0x000fe4000f8ffaff */
[----:B------:R-:W-:Y:S01]  /*18e0*/  USEL UR9, URZ, 0x1, UP1 ;  /* 0x00000001ff097887 */ /* 0x000fe20008800000 */
[----:B------:R-:W-:Y:S01]  /*18f0*/  PLOP3.LUT P0, PT, PT, PT, UP0, 0x80, 0x8 ;  /* 0x000000000008781c */ /* 0x000fe20003f0f008 */
[----:B------:R-:W-:Y:S02]  /*1900*/  ULEA.HI.SX32 UR24, UR24, UR34, 0x1f ;  /* 0x0000002218187291 */ /* 0x000fe4000f8ffaff */
[----:B------:R-:W-:Y:S02]  /*1910*/  ULEA UR8, UR15, UR16, 0xa ;  /* 0x000000100f087291 */ /* 0x000fe4000f8e50ff */
[----:B------:R-:W-:Y:S02]  /*1920*/  ULOP3.LUT UR38, UR38, UR9, URZ, 0x3c, !UPT ;  /* 0x0000000926267292 */ /* 0x000fe4000f8e3cff */
[----:B------:R-:W-:-:S02]  /*1930*/  ULOP3.LUT UR5, UR5, 0xfefffff8, URZ, 0xc0, !UPT ;  /* 0xfefffff805057892 */ /* 0x000fc4000f8ec0ff */
[----:B------:R-:W-:Y:S02]  /*1940*/  USEL UR37, UR37, URZ, UP1 ;  /* 0x000000ff25257287 */ /* 0x000fe40008800000 */
[----:B------:R-:W-:Y:S02]  /*1950*/  UIADD3 UR4, UPT, UPT, UR4, 0x6400, URZ ;  /* 0x0000640004047890 */ /* 0x000fe4000fffe0ff */
[----:B------:R-:W-:Y:S02]  /*1960*/  UIADD3 UR24, UPT, UPT, UR24, 0x22400, URZ ;  /* 0x0002240018187890 */ /* 0x000fe4000fffe0ff */
[----:B------:R-:W-:Y:S02]  /*1970*/  UIADD3 UR16, UPT, UPT, UR16, 0x30400, URZ ;  /* 0x0003040010107890 */ /* 0x000fe4000fffe0ff */
[----:B------:R-:W-:Y:S02]  /*1980*/  UIADD3 UR11, UPT, UPT, UR36, UR19, URZ ;  /* 0x00000013240b7290 */ /* 0x000fe4000fffe0ff */
[----:B------:R-:W-:Y:S01]  /*1990*/  UIADD3 UR8, UPT, UPT, UR8, 0x33c00, URZ ;  /* 0x00033c0008087890 */ /* 0x000fe2000fffe0ff */
[----:B------:R4:W-:Y:S01]  /*19a0*/  UTMALDG.2D.2CTA [UR4], [UR46], desc[URZ] ;  /* 0x0000ff042e0075b4 */ /* 0x0009e20008209000 */
[----:B------:R-:W-:-:S02]  /*19b0*/  @!UP0 USHF.L.U32 UR32, UR38, 0x1f, URZ ;  /* 0x0000001f26208899 */ /* 0x000fc400080006ff */
[----:B------:R-:W-:Y:S01]  /*19c0*/  @!UP0 ULEA UR33, UR37, UR34, 0x3 ;  /* 0x0000002225218291 */ /* 0x000fe2000f8e18ff */
[----:B------:R-:W-:Y:S01]  /*19d0*/  UMOV UR26, UR6 ;  /* 0x00000006001a7c82 */ /* 0x000fe20008000000 */
[----:B------:R-:W-:Y:S01]  /*19e0*/  UMOV UR25, UR5 ;  /* 0x0000000500197c82 */ /* 0x000fe20008000000 */
[----:B------:R-:W-:Y:S01]  /*19f0*/  UMOV UR17, UR5 ;  /* 0x0000000500117c82 */ /* 0x000fe20008000000 */
[----:B-1-3--:R-:W-:Y:S01]  /*1a00*/  IMAD.U32 R0, RZ, RZ, UR32 ;  /* 0x00000020ff007e24 */ /* 0x00afe2000f8e00ff */
[----:B------:R-:W-:Y:S01]  /*1a10*/  UMOV UR29, 0x30000 ;  /* 0x00030000001d7882 */ /* 0x000fe20000000000 */
[----:B------:R-:W-:Y:S01]  /*1a20*/  UMOV UR13, UR28 ;  /* 0x0000001c000d7c82 */ /* 0x000fe20008000000 */
[----:B------:R-:W-:Y:S01]  /*1a30*/  UMOV UR9, UR5 ;  /* 0x0000000500097c82 */ /* 0x000fe20008000000 */
[----:B------:R4:W-:Y:S01]  /*1a40*/  UTMALDG.3D.2CTA [UR24], [UR44], desc[URZ] ;  /* 0x0000ff182c0075b4 */ /* 0x0009e20008211000 */
[----:B------:R-:W-:-:S04]  /*1a50*/  UIADD3 UR35, UPT, UPT, UR35, 0x1, URZ ;  /* 0x0000000123237890 */ /* 0x000fc8000fffe0ff */
[----:B------:R-:W-:Y:S01]  /*1a60*/  UISETP.NE.AND UP0, UPT, UR35, 0x10, UPT ;  /* 0x000000102300788c */ /* 0x000fe2000bf05270 */
[----:B------:R4:W-:Y:S01]  /*1a70*/  UTMALDG.3D.2CTA [UR16], [UR42], desc[URZ] ;  /* 0x0000ff102a0075b4 */ /* 0x0009e20008211000 */
[----:B------:R4:W-:Y:S01]  /*1a80*/  UTMALDG.4D.MULTICAST.2CTA [UR8], [UR40], UR29, desc[URZ] ;  /* 0x0000ff08280073b4 */ /* 0x0009e2000821981d */
[----:B------:R4:W1:Y:S06]  /*1a90*/  @!P0 SYNCS.PHASECHK.TRANS64.TRYWAIT P1, [UR33+0x38], R0 ;  /* 0x00003800ff0085a7 */ /* 0x00086c0008021121 */
[----:B------:R-:W-:Y:S05]  /*1aa0*/  BRA.U UP0, `(.L_x_32) ;  /* 0xfffffffd003c7547 */ /* 0x000fea000b83ffff */
[----:B------:R-:W-:Y:S02]  /*1ab0*/  LEA R3, R8, UR34, 0x3 ;  /* 0x0000002208037c11 */ /* 0x000fe4000f8e18ff */
[----:B------:R-:W-:-:S04]  /*1ac0*/  SHF.L.U32 R4, R2, 0x1f, RZ ;  /* 0x0000001f02047819 */ /* 0x000fc800000006ff */
[----:B------:R-:W3:Y:S02]  /*1ad0*/  SYNCS.PHASECHK.TRANS64.TRYWAIT P0, [R3+URZ+0x90], R4 ;  /* 0x00009004030075a7 */ /* 0x000ee400080011ff */
[----:B---3--:R-:W-:Y:S05]  /*1ae0*/  @!P0 BRA `(.L_x_33) ;  /* 0x0000004400588947 */ /* 0x008fea0003800000 */
.L_x_96:
[C---:B------:R-:W-:Y:S01]  /*1af0*/  LEA R4, R8.reuse, UR34, 0x4 ;  /* 0x0000002208047c11 */ /* 0x040fe2000f8e20ff */
[----:B------:R-:W-:Y:S02]  /*1b00*/  VIADD R8, R8, 0x1 ;  /* 0x0000000108087836 */ /* 0x000fe40000000000 */
[----:B----4-:R-:W-:-:S03]  /*1b10*/  IMAD.MOV.U32 R0, RZ, RZ, 0x1 ;  /* 0x00000001ff007424 */ /* 0x010fc600078e00ff */
[----:B---3--:R-:W3:Y:S01]  /*1b20*/  LDS.128 R4, [R4+0x37410] ;  /* 0x0374100004047984 */ /* 0x008ee20000000c00 */
[C---:B-1----:R-:W-:Y:S01]  /*1b30*/  ISETP.NE.AND P1, PT, R8.reuse, 0x2, PT ;  /* 0x000000020800780c */ /* 0x042fe20003f25270 */
[----:B------:R1:W-:Y:S06]  /*1b40*/  MEMBAR.ALL.CTA ;  /* 0x0000000000007992 */ /* 0x0003ec0000008000 */
[----:B-1----:R-:W1:Y:S01]  /*1b50*/  FENCE.VIEW.ASYNC.S ;  /* 0x00000000000073c6 */ /* 0x002e620000000000 */
[----:B------:R-:W-:Y:S01]  /*1b60*/  SEL R8, R8, RZ, P1 ;  /* 0x000000ff08087207 */ /* 0x000fe20000800000 */
[----:B-1----:R1:W-:Y:S01]  /*1b70*/  SYNCS.ARRIVE.TRANS64.ART0 RZ, [R3+URZ+0xa0], R0 ;  /* 0x0000a00003ff79a7 */ /* 0x0023e200085000ff */
[----:B---3--:R-:W-:-:S02]  /*1b80*/  ISETP.NE.AND P0, PT, R7, 0x1, PT ;  /* 0x000000010700780c */ /* 0x008fc40003f05270 */
[----:B------:R-:W-:Y:S02]  /*1b90*/  R2UR UR5, R4 ;  /* 0x00000000040572ca */ /* 0x000fe400000e0000 */
[----:B------:R-:W-:Y:S02]  /*1ba0*/  R2UR UR12, R5 ;  /* 0x00000000050c72ca */ /* 0x000fe400000e0000 */
[----:B------:R-:W-:Y:S02]  /*1bb0*/  R2UR UR28, R6 ;  /* 0x00000000061c72ca */ /* 0x000fe400000e0000 */
[----:B-1----:R-:W-:-:S04]  /*1bc0*/  SEL R3, RZ, 0x1, P1 ;  /* 0x00000001ff037807 */ /* 0x002fc80000800000 */
[----:B------:R-:W-:Y:S01]  /*1bd0*/  LOP3.LUT R2, R2, R3, RZ, 0x3c, !PT ;  /* 0x0000000302027212 */ /* 0x000fe200078e3cff */
[----:B------:R-:W-:Y:S08]  /*1be0*/  @!P0 BRA `(.L_x_34) ;  /* 0xfffffff800788947 */ /* 0x000ff0000383ffff */
.L_x_28:
[----:B------:R-:W-:Y:S02]  /*1bf0*/  UIADD3 UR4, UPT, UPT, UR37, 0x2, URZ ;  /* 0x0000000225047890 */ /* 0x000fe4000fffe0ff */
[----:B------:R-:W-:-:S04]  /*1c00*/  UISETP.NE.AND UP0, UPT, UR37, 0x6, UPT ;  /* 0x000000062500788c */ /* 0x000fc8000bf05270 */
[----:B------:R-:W-:-:S04]  /*1c10*/  USEL UR4, UR4, 0x1, UP0 ;  /* 0x0000000104047887 */ /* 0x000fc80008000000 */
[----:B------:R-:W-:Y:S02]  /*1c20*/  UIADD3 UR5, UPT, UPT, UR4, 0x1, URZ ;  /* 0x0000000104057890 */ /* 0x000fe4000fffe0ff */
[----:B------:R-:W-:-:S04]  /*1c30*/  UISETP.NE.AND UP1, UPT, UR4, 0x7, UPT ;  /* 0x000000070400788c */ /* 0x000fc8000bf25270 */
[----:B------:R-:W-:Y:S02]  /*1c40*/  USEL UR5, UR5, 0x1, UP1 ;  /* 0x0000000105057887 */ /* 0x000fe40008800000 */
[----:B------:R-:W-:Y:S02]  /*1c50*/  UISETP.EQ.XOR UP1, UPT, UR37, 0x6, !UP1 ;  /* 0x000000062500788c */ /* 0x000fe4000cf22a70 */
[----:B------:R-:W-:Y:S02]  /*1c60*/  UIADD3 UR4, UPT, UPT, UR5, 0x1, URZ ;  /* 0x0000000105047890 */ /* 0x000fe4000fffe0ff */
[----:B------:R-:W-:Y:S02]  /*1c70*/  UISETP.NE.AND UP0, UPT, UR5, 0x7, UPT ;  /* 0x000000070500788c */ /* 0x000fe4000bf05270 */
[----:B------:R-:W-:Y:S02]  /*1c80*/  UISETP.EQ.XOR UP1, UPT, UR5, 0x7, UP1 ;  /* 0x000000070500788c */ /* 0x000fe40008f22a70 */
[----:B------:R-:W-:-:S04]  /*1c90*/  USEL UR4, UR4, 0x1, UP0 ;  /* 0x0000000104047887 */ /* 0x000fc80008000000 */
[----:B-1----:R-:W-:Y:S02]  /*1ca0*/  UIADD3 UR6, UPT, UPT, UR4, 0x1, URZ ;  /* 0x0000000104067890 */ /* 0x002fe4000fffe0ff */
[----:B------:R-:W-:Y:S02]  /*1cb0*/  UISETP.NE.AND UP0, UPT, UR4, 0x7, UPT ;  /* 0x000000070400788c */ /* 0x000fe4000bf05270 */
[----:B------:R-:W-:Y:S02]  /*1cc0*/  UISETP.EQ.XOR UP1, UPT, UR4, 0x7, UP1 ;  /* 0x000000070400788c */ /* 0x000fe40008f22a70 */
[----:B------:R-:W-:-:S04]  /*1cd0*/  USEL UR6, UR6, 0x1, UP0 ;  /* 0x0000000106067887 */ /* 0x000fc80008000000 */
[----:B------:R-:W-:Y:S02]  /*1ce0*/  UIADD3 UR5, UPT, UPT, UR6, 0x1, URZ ;  /* 0x0000000106057890 */ /* 0x000fe4000fffe0ff */
[----:B------:R-:W-:Y:S02]  /*1cf0*/  UISETP.NE.AND UP0, UPT, UR6, 0x7, UPT ;  /* 0x000000070600788c */ /* 0x000fe4000bf05270 */
[----:B------:R-:W-:Y:S02]  /*1d00*/  UISETP.EQ.XOR UP1, UPT, UR6, 0x7, UP1 ;  /* 0x000000070600788c */ /* 0x000fe40008f22a70 */
[----:B------:R-:W-:-:S04]  /*1d10*/  USEL UR5, UR5, 0x1, UP0 ;  /* 0x0000000105057887 */ /* 0x000fc80008000000 */
[----:B------:R-:W-:Y:S02]  /*1d20*/  UISETP.EQ.XOR UP1, UPT, UR5, 0x7, UP1 ;  /* 0x000000070500788c */ /* 0x000fe40008f22a70 */
[----:B------:R-:W-:Y:S02]  /*1d30*/  UISETP.NE.AND UP0, UPT, UR5, 0x7, UPT ;  /* 0x000000070500788c */ /* 0x000fe4000bf05270 */
[----:B------:R-:W-:Y:S02]  /*1d40*/  USEL UR4, URZ, 0x1, !UP1 ;  /* 0x00000001ff047887 */ /* 0x000fe4000c800000 */
[----:B------:R-:W-:Y:S02]  /*1d50*/  USEL UR5, UR5, URZ, UP0 ;  /* 0x000000ff05057287 */ /* 0x000fe40008000000 */
[----:B------:R-:W-:Y:S02]  /*1d60*/  ULOP3.LUT UR4, UR38, UR4, URZ, 0x3c, !UPT ;  /* 0x0000000426047292 */ /* 0x000fe4000f8e3cff */
[----:B------:R-:W-:-:S02]  /*1d70*/  ULEA UR5, UR5, UR34, 0x3 ;  /* 0x0000002205057291 */ /* 0x000fc4000f8e18ff */
[----:B------:R-:W-:Y:S02]  /*1d80*/  USHF.L.U32 UR4, UR4, 0x1f, URZ ;  /* 0x0000001f04047899 */ /* 0x000fe400080006ff */
[----:B------:R-:W-:-:S04]  /*1d90*/  UISETP.NE.AND UP0, UPT, UR23, URZ, UPT ;  /* 0x000000ff1700728c */ /* 0x000fc8000bf05270 */
[----:B------:R-:W-:-:S04]  /*1da0*/  MOV R0, UR4 ;  /* 0x0000000400007c02 */ /* 0x000fc80008000f00 */
[----:B------:R-:W1:Y:S02]  /*1db0*/  SYNCS.PHASECHK.TRANS64.TRYWAIT P0, [UR5+0x38], R0 ;  /* 0x00003800ff0075a7 */ /* 0x000e640008001105 */
[----:B-1----:R-:W-:Y:S05]  /*1dc0*/  @!P0 BRA `(.L_x_35) ;  /* 0x0000004000b88947 */ /* 0x002fea0003800000 */
.L_x_98:
[----:B------:R-:W-:Y:S05]  /*1dd0*/  BRA.U UP0, `(.L_x_26) ;  /* 0x00000001000c7547 */ /* 0x000fea000b800000 */
[----:B------:R-:W-:-:S13]  /*1de0*/  ELECT P0, URZ, PT ;  /* 0x0000000000ff782f */ /* 0x000fda0003800000 */
[----:B-1----:R-:W-:-:S04]  /*1df0*/  @P0 MOV R0, 0xe000 ;  /* 0x0000e00000000802 */ /* 0x002fc80000000f00 */
[----:B------:R3:W-:Y:S03]  /*1e00*/  @P0 SYNCS.ARRIVE.TRANS64 RZ, [UR5], R0 ;  /* 0x00000000ffff09a7 */ /* 0x0007e60008000005 */
.L_x_26:
[----:B------:R-:W-:-:S13]  /*1e10*/  ISETP.NE.AND P0, PT, R65, 0x4, PT ;  /* 0x000000044100780c */ /* 0x000fda0003f05270 */
[----:B------:R-:W-:Y:S05]  /*1e20*/  @P0 BRA `(.L_x_36) ;  /* 0x0000000c00880947 */ /* 0x000fea0003800000 */
[----:B------:R-:W4:Y:S01]  /*1e30*/  S2UR UR12, SR_CgaCtaId ;  /* 0x00000000000c79c3 */ /* 0x000f220000008800 */
[----:B------:R-:W-:Y:S01]  /*1e40*/  NOP ;  /* 0x0000000000007918 */ /* 0x000fe20000000000 */
[----:B------:R-:W-:Y:S02]  /*1e50*/  UMOV UR4, 0x400 ;  /* 0x0000040000047882 */ /* 0x000fe40000000000 */
[----:B----4-:R-:W-:-:S04]  /*1e60*/  ULEA UR12, UR12, UR4, 0x18 ;  /* 0x000000040c0c7291 */ /* 0x010fc8000f8ec0ff */
[----:B------:R-:W-:Y:S06]  /*1e70*/  BAR.SYNC.DEFER_BLOCKING 0x3, 0xa0 ;  /* 0x00c2800000007b1d */ /* 0x000fec0000010000 */
[----:B-1-3--:R-:W1:Y:S01]  /*1e80*/  LDS R0, [UR12+0xb8] ;  /* 0x0000b80cff007984 */ /* 0x00ae620008000800 */
[----:B------:R-:W3:Y:S02]  /*1e90*/  SYNCS.PHASECHK.TRANS64.TRYWAIT P0, [UR12+0x90], RZ ;  /* 0x000090ffff0075a7 */ /* 0x000ee4000800110c */
[----:B-1-3--:R-:W-:Y:S05]  /*1ea0*/  @!P0 BRA `(.L_x_37) ;  /* 0x0000004000a08947 */ /* 0x00afea0003800000 */
.L_x_100:
[----:B------:R-:W3:Y:S01]  /*1eb0*/  LDS R3, [UR12+0x3741c] ;  /* 0x03741c0cff037984 */ /* 0x000ee20008000800 */
[----:B-1----:R-:W-:Y:S01]  /*1ec0*/  IMAD.MOV.U32 R2, RZ, RZ, 0x1 ;  /* 0x00000001ff027424 */ /* 0x002fe200078e00ff */
[----:B------:R-:W-:Y:S01]  /*1ed0*/  R2UR UR35, R0 ;  /* 0x00000000002372ca */ /* 0x000fe200000e0000 */
[----:B------:R-:W-:Y:S01]  /*1ee0*/  UMOV UR33, 0x1 ;  /* 0x0000000100217882 */ /* 0x000fe20000000000 */
[----:B------:R1:W-:Y:S06]  /*1ef0*/  MEMBAR.ALL.CTA ;  /* 0x0000000000007992 */ /* 0x0003ec0000008000 */
[----:B-1----:R-:W1:Y:S01]  /*1f00*/  FENCE.VIEW.ASYNC.S ;  /* 0x00000000000073c6 */ /* 0x002e620000000000 */
[----:B------:R-:W-:Y:S01]  /*1f10*/  UMOV UR34, 0x1 ;  /* 0x0000000100227882 */ /* 0x000fe20000000000 */
[----:B------:R-:W-:Y:S01]  /*1f20*/  IMAD.MOV.U32 R0, RZ, RZ, 0x1 ;  /* 0x00000001ff007424 */ /* 0x000fe200078e00ff */
[----:B-1----:R1:W-:Y:S01]  /*1f30*/  SYNCS.ARRIVE.TRANS64.ART0 RZ, [UR12+0xa0], R2 ;  /* 0x0000a002ffff79a7 */ /* 0x0023e2000850000c */
[----:B---3--:R-:W-:-:S13]  /*1f40*/  ISETP.NE.AND P0, PT, R3, 0x1, PT ;  /* 0x000000010300780c */ /* 0x008fda0003f05270 */
[----:B-1----:R-:W-:Y:S05]  /*1f50*/  @P0 BRA `(.L_x_38) ;  /* 0x0000000800f40947 */ /* 0x002fea0003800000 */
[----:B------:R-:W-:Y:S01]  /*1f60*/  UIADD3 UR10, UPT, UPT, UR35, 0x100, URZ ;  /* 0x00000100230a7890 */ /* 0x000fe2000fffe0ff */
[----:B------:R-:W-:Y:S01]  /*1f70*/  HFMA2 R5, -RZ, RZ, 0, 5.9604644775390625e-08 ;  /* 0x00000001ff057431 */ /* 0x000fe200000001ff */
[----:B------:R-:W-:Y:S01]  /*1f80*/  UIADD3 UR8, UPT, UPT, UR35, 0x104, URZ ;  /* 0x0000010423087890 */ /* 0x000fe2000fffe0ff */
[----:B------:R-:W-:Y:S01]  /*1f90*/  MOV R4, RZ ;  /* 0x000000ff00047202 */ /* 0x000fe20000000f00 */
[----:B------:R-:W-:Y:S02]  /*1fa0*/  UIADD3 UR6, UPT, UPT, UR35, 0x108, URZ ;  /* 0x0000010823067890 */ /* 0x000fe4000fffe0ff */
[----:B------:R-:W-:Y:S02]  /*1fb0*/  UIADD3 UR4, UPT, UPT, UR35, 0x10c, URZ ;  /* 0x0000010c23047890 */ /* 0x000fe4000fffe0ff */
[----:B------:R-:W-:Y:S02]  /*1fc0*/  UIADD3 UR11, UPT, UPT, UR35, 0x110, URZ ;  /* 0x00000110230b7890 */ /* 0x000fe4000fffe0ff */
[----:B------:R-:W-:Y:S01]  /*1fd0*/  USHF.R.U32.HI UR32, URZ, 0x1, UR10 ;  /* 0x00000001ff207899 */ /* 0x000fe2000801160a */
[----:B------:R-:W-:Y:S01]  /*1fe0*/  UMOV UR36, 0x10a02480 ;  /* 0x10a0248000247882 */ /* 0x000fe20000000000 */
[----:B------:R-:W-:-:S02]  /*1ff0*/  UIADD3 UR9, UPT, UPT, UR35, 0x114, URZ ;  /* 0x0000011423097890 */ /* 0x000fc4000fffe0ff */
[----:B------:R-:W-:Y:S02]  /*2000*/  UIADD3 UR7, UPT, UPT, UR35, 0x118, URZ ;  /* 0x0000011823077890 */ /* 0x000fe4000fffe0ff */
[----:B------:R-:W-:Y:S02]  /*2010*/  UIADD3 UR5, UPT, UPT, UR35, 0x11c, URZ ;  /* 0x0000011c23057890 */ /* 0x000fe4000fffe0ff */
[----:B------:R-:W-:Y:S02]  /*2020*/  USHF.R.U32.HI UR28, URZ, 0x1, UR8 ;  /* 0x00000001ff1c7899 */ /* 0x000fe40008011608 */
[----:B------:R-:W-:Y:S02]  /*2030*/  USHF.R.U32.HI UR25, URZ, 0x1, UR6 ;  /* 0x00000001ff197899 */ /* 0x000fe40008011606 */
[----:B------:R-:W-:Y:S02]  /*2040*/  USHF.R.U32.HI UR16, URZ, 0x1, UR4 ;  /* 0x00000001ff107899 */ /* 0x000fe40008011604 */
[----:B------:R-:W-:-:S02]  /*2050*/  UIADD3 UR18, UPT, UPT, UR12, 0x33c00, URZ ;  /* 0x00033c000c127890 */ /* 0x000fc4000fffe0ff */
[----:B------:R-:W-:Y:S02]  /*2060*/  UIADD3 UR19, UPT, UPT, UR12, 0x30400, URZ ;  /* 0x000304000c137890 */ /* 0x000fe4000fffe0ff */
[----:B------:R-:W-:Y:S02]  /*2070*/  UIADD3 UR20, UPT, UPT, UR12, 0x6400, URZ ;  /* 0x000064000c147890 */ /* 0x000fe4000fffe0ff */
[----:B------:R-:W-:Y:S02]  /*2080*/  UIADD3 UR24, UPT, UPT, UR12, 0x22400, URZ ;  /* 0x000224000c187890 */ /* 0x000fe4000fffe0ff */
[----:B------:R-:W-:Y:S02]  /*2090*/  ULOP3.LUT UR37, UR15, 0x1, URZ, 0x3c, !UPT ;  /* 0x000000010f257892 */ /* 0x000fe4000f8e3cff */
[----:B------:R-:W-:Y:S02]  /*20a0*/  USEL UR34, URZ, 0x4000, UP6 ;  /* 0x00004000ff227887 */ /* 0x000fe4000b000000 */
[----:B------:R-:W-:-:S02]  /*20b0*/  USHF.R.U32.HI UR29, URZ, 0x1a, UR11 ;  /* 0x0000001aff1d7899 */ /* 0x000fc4000801160b */
[----:B------:R-:W-:Y:S02]  /*20c0*/  USEL UR36, UR36, 0x10a00480, !UP5 ;  /* 0x10a0048024247887 */ /* 0x000fe4000e800000 */
[----:B------:R-:W-:Y:S02]  /*20d0*/  ULOP3.LUT UR32, UR32, 0x60000000, URZ, 0xc0, !UPT ;  /* 0x6000000020207892 */ /* 0x000fe4000f8ec0ff */
[----:B------:R-:W-:Y:S02]  /*20e0*/  USHF.R.U32.HI UR27, URZ, 0x1a, UR9 ;  /* 0x0000001aff1b7899 */ /* 0x000fe40008011609 */
[----:B------:R-:W-:Y:S02]  /*20f0*/  USHF.R.U32.HI UR17, URZ, 0x1a, UR7 ;  /* 0x0000001aff117899 */ /* 0x000fe40008011607 */
[----:B------:R-:W-:Y:S02]  /*2100*/  USHF.R.U32.HI UR13, URZ, 0x1a, UR5 ;  /* 0x0000001aff0d7899 */ /* 0x000fe40008011605 */
[----:B------:R-:W-:-:S02]  /*2110*/  ULOP3.LUT UR28, UR28, 0x60000000, URZ, 0xc0, !UPT ;  /* 0x600000001c1c7892 */ /* 0x000fc4000f8ec0ff */
[----:B------:R-:W-:Y:S02]  /*2120*/  ULOP3.LUT UR25, UR25, 0x60000000, URZ, 0xc0, !UPT ;  /* 0x6000000019197892 */ /* 0x000fe4000f8ec0ff */
[----:B------:R-:W-:Y:S02]  /*2130*/  ULOP3.LUT UR16, UR16, 0x60000000, URZ, 0xc0, !UPT ;  /* 0x6000000010107892 */ /* 0x000fe4000f8ec0ff */
[----:B------:R-:W-:Y:S02]  /*2140*/  USHF.L.U32 UR26, UR33, UR15, URZ ;  /* 0x0000000f211a7299 */ /* 0x000fe400080006ff */
[----:B------:R-:W-:Y:S02]  /*2150*/  USHF.R.U32.HI UR18, URZ, 0x4, UR18 ;  /* 0x00000004ff127899 */ /* 0x000fe40008011612 */
[----:B------:R-:W-:Y:S02]  /*2160*/  USHF.R.U32.HI UR19, URZ, 0x4, UR19 ;  /* 0x00000004ff137899 */ /* 0x000fe40008011613 */
[----:B------:R-:W-:-:S02]  /*2170*/  USHF.R.U32.HI UR20, URZ, 0x4, UR20 ;  /* 0x00000004ff147899 */ /* 0x000fc40008011614 */
[----:B------:R-:W-:Y:S02]  /*2180*/  USHF.R.U32.HI UR24, URZ, 0x4, UR24 ;  /* 0x00000004ff187899 */ /* 0x000fe40008011618 */
[----:B------:R-:W-:Y:S02]  /*2190*/  USHF.L.U32 UR33, UR33, UR37, URZ ;  /* 0x0000002521217299 */ /* 0x000fe400080006ff */
[----:B------:R-:W-:Y:S02]  /*21a0*/  UIADD3 UR36, UPT, UPT, UR34, UR36, URZ ;  /* 0x0000002422247290 */ /* 0x000fe4000fffe0ff */
[----:B------:R-:W-:Y:S02]  /*21b0*/  ULOP3.LUT UR29, UR32, 0x30, UR29, 0xf8, !UPT ;  /* 0x00000030201d7892 */ /* 0x000fe4000f8ef81d */
[----:B------:R-:W-:Y:S02]  /*21c0*/  ULOP3.LUT UR27, UR28, 0x30, UR27, 0xf8, !UPT ;  /* 0x000000301c1b7892 */ /* 0x000fe4000f8ef81b */
[----:B------:R-:W-:-:S02]  /*21d0*/  ULOP3.LUT UR17, UR25, 0x30, UR17, 0xf8, !UPT ;  /* 0x0000003019117892 */ /* 0x000fc4000f8ef811 */
[----:B------:R-:W-:Y:S02]  /*21e0*/  ULOP3.LUT UR13, UR16, 0x30, UR13, 0xf8, !UPT ;  /* 0x00000030100d7892 */ /* 0x000fe4000f8ef80d */
[----:B------:R-:W-:Y:S02]  /*21f0*/  ULOP3.LUT UR18, UR18, 0x3fc0, URZ, 0xc0, !UPT ;  /* 0x00003fc012127892 */ /* 0x000fe4000f8ec0ff */
[----:B------:R-:W-:Y:S02]  /*2200*/  ULOP3.LUT UR19, UR19, 0x3fc0, URZ, 0xc0, !UPT ;  /* 0x00003fc013137892 */ /* 0x000fe4000f8ec0ff */
[----:B------:R-:W-:Y:S02]  /*2210*/  ULOP3.LUT UR20, UR20, 0x3fc0, URZ, 0xc0, !UPT ;  /* 0x00003fc014147892 */ /* 0x000fe4000f8ec0ff */
[----:B------:R-:W-:Y:S02]  /*2220*/  ULOP3.LUT UR24, UR24, 0x3fc0, URZ, 0xc0, !UPT ;  /* 0x00003fc018187892 */ /* 0x000fe4000f8ec0ff */
[----:B------:R-:W-:-:S02]  /*2230*/  ULOP3.LUT UR26, UR33, 0xffff, UR26, 0xc8, !UPT ;  /* 0x0000ffff211a7892 */ /* 0x000fc4000f8ec81a */
[----:B------:R-:W-:Y:S02]  /*2240*/  ULOP3.LUT UR55, UR29, UR36, URZ, 0xfc, !UPT ;  /* 0x000000241d377292 */ /* 0x000fe4000f8efcff */
[----:B------:R-:W-:Y:S02]  /*2250*/  ULOP3.LUT UR49, UR27, UR36, URZ, 0xfc, !UPT ;  /* 0x000000241b317292 */ /* 0x000fe4000f8efcff */
[----:B------:R-:W-:Y:S02]  /*2260*/  ULOP3.LUT UR43, UR17, UR36, URZ, 0xfc, !UPT ;  /* 0x00000024112b7292 */ /* 0x000fe4000f8efcff */
[----:B------:R-:W-:Y:S02]  /*2270*/  ULOP3.LUT UR37, UR13, UR36, URZ, 0xfc, !UPT ;  /* 0x000000240d257292 */ /* 0x000fe4000f8efcff */
[----:B------:R-:W-:Y:S02]  /*2280*/  UISETP.NE.AND UP0, UPT, UR23, URZ, UPT ;  /* 0x000000ff1700728c */ /* 0x000fe4000bf05270 */
[----:B------:R-:W-:-:S02]  /*2290*/  ULOP3.LUT UR18, UR18, 0x10000, URZ, 0xfc, !UPT ;  /* 0x0001000012127892 */ /* 0x000fc4000f8efcff */
[----:B------:R-:W-:Y:S02]  /*22a0*/  ULOP3.LUT UR19, UR19, 0x10000, URZ, 0xfc, !UPT ;  /* 0x0001000013137892 */ /* 0x000fe4000f8efcff */
[----:B------:R-:W-:Y:S02]  /*22b0*/  ULOP3.LUT UR20, UR20, 0x10000, URZ, 0xfc, !UPT ;  /* 0x0001000014147892 */ /* 0x000fe4000f8efcff */
[----:B------:R-:W-:Y:S02]  /*22c0*/  ULOP3.LUT UR24, UR24, 0x10000, URZ, 0xfc, !UPT ;  /* 0x0001000018187892 */ /* 0x000fe4000f8efcff */
[----:B------:R-:W-:Y:S01]  /*22d0*/  UISETP.NE.AND UP1, UPT, UR23, URZ, UPT ;  /* 0x000000ff1700728c */ /* 0x000fe2000bf25270 */
[----:B------:R-:W-:Y:S01]  /*22e0*/  UMOV UR34, 0x1 ;  /* 0x0000000100227882 */ /* 0x000fe20000000000 */
[----:B------:R-:W-:Y:S01]  /*22f0*/  UMOV UR33, URZ ;  /* 0x000000ff00217c82 */ /* 0x000fe20008000000 */
[----:B------:R-:W-:Y:S01]  /*2300*/  UMOV UR32, URZ ;  /* 0x000000ff00207c82 */ /* 0x000fe20008000000 */
[----:B------:R-:W-:Y:S01]  /*2310*/  UMOV UR29, URZ ;  /* 0x000000ff001d7c82 */ /* 0x000fe20008000000 */
[----:B------:R-:W-:Y:S01]  /*2320*/  UMOV UR54, URZ ;  /* 0x000000ff00367c82 */ /* 0x000fe20008000000 */
[----:B------:R-:W-:Y:S01]  /*2330*/  UMOV UR48, URZ ;  /* 0x000000ff00307c82 */ /* 0x000fe20008000000 */
[----:B------:R-:W-:Y:S01]  /*2340*/  UMOV UR42, URZ ;  /* 0x000000ff002a7c82 */ /* 0x000fe20008000000 */
[----:B------:R-:W-:-:S05]  /*2350*/  UMOV UR36, URZ ;  /* 0x000000ff00247c82 */ /* 0x000fca0008000000 */
.L_x_47:
[----:B------:R-:W-:Y:S01]  /*2360*/  PLOP3.LUT P0, PT, PT, PT, UP0, 0x80, 0x8 ;  /* 0x000000000008781c */ /* 0x000fe20003f0f008 */
[----:B------:R-:W-:Y:S01]  /*2370*/  @!UP0 USHF.L.U32 UR16, UR32, 0x1f, URZ ;  /* 0x0000001f20108899 */ /* 0x000fe200080006ff */
[----:B-1----:R-:W-:Y:S01]  /*2380*/  PLOP3.LUT P3, PT, PT, PT, PT, 0x80, 0x8 ;  /* 0x000000000008781c */ /* 0x002fe20003f6f070 */
[----:B------:R-:W-:Y:S01]  /*2390*/  @!UP0 ULEA UR25, UR29, UR12, 0x3 ;  /* 0x0000000c1d198291 */ /* 0x000fe2000f8e18ff */
[----:B------:R-:W-:Y:S01]  /*23a0*/  PLOP3.LUT P2, PT, PT, PT, PT, 0x8, 0x80 ;  /* 0x000000000080781c */ /* 0x000fe20003f4e170 */
[----:B------:R-:W-:Y:S02]  /*23b0*/  @!UP0 USHF.L.U32 UR13, UR34, 0x1f, URZ ;  /* 0x0000001f220d8899 */ /* 0x000fe400080006ff */
[----:B------:R-:W-:Y:S01]  /*23c0*/  ULEA UR17, UR33, UR12, 0x3 ;  /* 0x0000000c21117291 */ /* 0x000fe2000f8e18ff */
[----:B----4-:R-:W-:Y:S01]  /*23d0*/  IMAD.U32 R2, RZ, RZ, UR16 ;  /* 0x00000010ff027e24 */ /* 0x010fe2000f8e00ff */
[----:B------:R-:W-:Y:S02]  /*23e0*/  ULEA UR16, UR33, UR35, 0x7 ;  /* 0x0000002321107291 */ /* 0x000fe4000f8e38ff */
[----:B------:R-:W-:Y:S01]  /*23f0*/  IMAD.U32 R0, RZ, RZ, UR13 ;  /* 0x0000000dff007e24 */ /* 0x000fe2000f8e00ff */
[----:B------:R-:W-:-:S02]  /*2400*/  UPLOP3.LUT UP4, UPT, UPT, UPT, UPT, 0x40, 0x4 ;  /* 0x000000000004789c */ /* 0x000fc40003f8e870 */
[----:B------:R1:W3:Y:S02]  /*2410*/  @!P0 SYNCS.PHASECHK.TRANS64.TRYWAIT P3, [UR25], R2 ;  /* 0x00000002ff0085a7 */ /* 0x0002e40008061119 */
[----:B------:R-:W4:Y:S02]  /*2420*/  @!P0 SYNCS.PHASECHK.TRANS64.TRYWAIT P1, [UR17+0x80], R0 ;  /* 0x00008000ff0085a7 */ /* 0x000f240008021111 */
[----:B----4-:R-:W-:-:S13]  /*2430*/  @!P0 PLOP3.LUT P2, PT, P1, PT, PT, 0x8, 0x80 ;  /* 0x000000000080881c */ /* 0x010fda0000f4e170 */
[----:B-1-3--:R-:W-:Y:S05]  /*2440*/  @!P2 BRA `(.L_x_39) ;  /* 0x000000000010a947 */ /* 0x00afea0003800000 */
[----:B------:R-:W-:-:S06]  /*2450*/  USHF.L.U32 UR13, UR34, 0x1f, URZ ;  /* 0x0000001f220d7899 */ /* 0x000fcc00080006ff */
[----:B------:R-:W-:-:S04]  /*2460*/  MOV R0, UR13 ;  /* 0x0000000d00007c02 */ /* 0x000fc80008000f00 */
[----:B------:R-:W1:Y:S02]  /*2470*/  SYNCS.PHASECHK.TRANS64.TRYWAIT P0, [UR17+0x80], R0 ;  /* 0x00008000ff0075a7 */ /* 0x000e640008001111 */
[----:B-1----:R-:W-:Y:S05]  /*2480*/  @!P0 BRA `(.L_x_40) ;  /* 0x0000003c00408947 */ /* 0x002fea0003800000 */
.L_x_39:
[----:B------:R-:W-:Y:S01]  /*2490*/  UMOV UR28, URZ ;  /* 0x000000ff001c7c82 */ /* 0x000fe20008000000 */
.L_x_44:
[----:B-1-34-:R-:W-:Y:S05]  /*24a0*/  BRA.U UP0, `(.L_x_41) ;  /* 0x0000000100d87547 */ /* 0x01afea000b800000 */
[----:B------:R-:W-:Y:S02]  /*24b0*/  ULEA UR74, UR29, UR19, 0x7 ;  /* 0x000000131d4a7291 */ /* 0x000fe4000f8e38ff */
[----:B------:R-:W-:Y:S02]  /*24c0*/  ULEA UR66, UR29, UR18, 0x7 ;  /* 0x000000121d427291 */ /* 0x000fe4000f8e38ff */
[----:B------:R-:W-:Y:S02]  /*24d0*/  ULEA UR58, UR29, UR24, 0x9 ;  /* 0x000000181d3a7291 */ /* 0x000fe4000f8e48ff */
[----:B------:R-:W-:Y:S02]  /*24e0*/  ULEA UR56, UR29, UR20, 0xa ;  /* 0x000000141d387291 */ /* 0x000fe4000f8e50ff */
[----:B------:R-:W-:Y:S02]  /*24f0*/  ULEA UR13, UR29, UR12, 0x3 ;  /* 0x0000000c1d0d7291 */ /* 0x000fe4000f8e18ff */
[----:B------:R-:W-:Y:S02]  /*2500*/  UIADD3 UR72, UPT, UPT, UR74, 0x20, URZ ;  /* 0x000000204a487890 */ /* 0x000fe4000fffe0ff */
        /* <DEDUP_REMOVED lines=11> */
[----:B------:R-:W-:Y:S01]  /*25c0*/  UIADD3 UR27, UPT, UPT, UR13, 0x38, URZ ;  /* 0x000000380d1b7890 */ /* 0x000fe2000fffe0ff */
[----:B------:R-:W-:Y:S01]  /*25d0*/  UMOV UR75, 0x4008 ;  /* 0x00004008004b7882 */ /* 0x000fe20000000000 */
        /* <DEDUP_REMOVED lines=15> */
[----:B------:R-:W-:Y:S05]  /*26d0*/  @P3 BRA `(.L_x_42) ;  /* 0x0000000000103947 */ /* 0x000fea0003800000 */
[----:B------:R-:W-:Y:S06]  /*26e0*/  USHF.L.U32 UR25, UR32, 0x1f, URZ ;  /* 0x0000001f20197899 */ /* 0x000fec00080006ff */
[----:B-1----:R-:W-:Y:S04]  /*26f0*/  MOV R0, UR25 ;  /* 0x0000001900007c02 */ /* 0x002fe80008000f00 */
[----:B------:R-:W1:Y:S02]  /*2700*/  SYNCS.PHASECHK.TRANS64.TRYWAIT P0, [UR13], R0 ;  /* 0x00000000ff0075a7 */ /* 0x000e64000800110d */
[----:B-1----:R-:W-:Y:S05]  /*2710*/  @!P0 BRA `(.L_x_43) ;  /* 0x0000003800bc8947 */ /* 0x002fea0003800000 */
.L_x_42:
[----:B------:R3:W-:Y:S01]  /*2720*/  UTCCP.T.S.2CTA.4x32dp128bit tmem[UR35+0x100], gdesc[UR74] ;  /* 0x0001004a230079e7 */ /* 0x0007e20009300000 */
[----:B------:R3:W-:Y:S01]  /*2730*/  UTCCP.T.S.2CTA.4x32dp128bit tmem[UR35+0x104], gdesc[UR72] ;  /* 0x00010448230079e7 */ /* 0x0007e20009300000 */
[----:B------:R3:W-:Y:S01]  /*2740*/  UTCCP.T.S.2CTA.4x32dp128bit tmem[UR35+0x108], gdesc[UR70] ;  /* 0x00010846230079e7 */ /* 0x0007e20009300000 */
[----:B------:R3:W-:Y:S01]  /*2750*/  UTCCP.T.S.2CTA.4x32dp128bit tmem[UR35+0x10c], gdesc[UR68] ;  /* 0x00010c44230079e7 */ /* 0x0007e20009300000 */
[----:B------:R3:W-:Y:S01]  /*2760*/  UTCCP.T.S.2CTA.4x32dp128bit tmem[UR35+0x110], gdesc[UR66] ;  /* 0x00011042230079e7 */ /* 0x0007e20009300000 */
[----:B------:R3:W-:Y:S01]  /*2770*/  UTCCP.T.S.2CTA.4x32dp128bit tmem[UR35+0x114], gdesc[UR64] ;  /* 0x00011440230079e7 */ /* 0x0007e20009300000 */
[----:B------:R3:W-:Y:S01]  /*2780*/  UTCCP.T.S.2CTA.4x32dp128bit tmem[UR35+0x118], gdesc[UR62] ;  /* 0x0001183e230079e7 */ /* 0x0007e20009300000 */
[----:B------:R3:W-:Y:S01]  /*2790*/  UTCCP.T.S.2CTA.4x32dp128bit tmem[UR35+0x11c], gdesc[UR60] ;  /* 0x00011c3c230079e7 */ /* 0x0007e20009300000 */
[----:B------:R3:W-:Y:S01]  /*27a0*/  UTCOMMA.2CTA.4X gdesc[UR56], gdesc[UR58], tmem[UR16], tmem[UR54], idesc[UR55], tmem[UR10], UP4 ;  /* 0x800a363a380075ea */ /* 0x0007e2000a200010 */
[----:B------:R3:W-:Y:S01]  /*27b0*/  UTCOMMA.2CTA.4X gdesc[UR50], gdesc[UR52], tmem[UR16], tmem[UR48], idesc[UR49], tmem[UR8], UPT ;  /* 0x80083034320075ea */ /* 0x0007e2000ba00010 */
[----:B------:R3:W-:Y:S01]  /*27c0*/  UTCOMMA.2CTA.4X gdesc[UR44], gdesc[UR46], tmem[UR16], tmem[UR42], idesc[UR43], tmem[UR6], UPT ;  /* 0x80062a2e2c0075ea */ /* 0x0007e2000ba00010 */
[----:B------:R-:W-:Y:S01]  /*27d0*/  UPLOP3.LUT UP4, UPT, UPT, UPT, UPT, 0x80, 0x8 ;  /* 0x000000000008789c */ /* 0x000fe20003f8f070 */
[----:B------:R3:W-:Y:S01]  /*27e0*/  UTCOMMA.2CTA.4X gdesc[UR38], gdesc[UR40], tmem[UR16], tmem[UR36], idesc[UR37], tmem[UR4], UPT ;  /* 0x80042428260075ea */ /* 0x0007e2000ba00010 */
[----:B------:R3:W-:Y:S01]  /*27f0*/  UTCBAR.2CTA.MULTICAST [UR27], URZ, UR26 ;  /* 0x000000ff1b0073e9 */ /* 0x0007e2000820081a */
[----:B------:R-:W-:Y:S02]  /*2800*/  NOP ;  /* 0x0000000000007918 */ /* 0x000fe40000000000 */
.L_x_41:
[----:B------:R-:W-:Y:S01]  /*2810*/  UIADD3 UR29, UPT, UPT, UR29, 0x1, URZ ;  /* 0x000000011d1d7890 */ /* 0x000fe2000fffe0ff */
[----:B------:R-:W-:Y:S01]  /*2820*/  PLOP3.LUT P3, PT, PT, PT, PT, 0x80, 0x8 ;  /* 0x000000000008781c */ /* 0x000fe20003f6f070 */
[----:B------:R-:W-:Y:S02]  /*2830*/  UISETP.GT.U32.AND UP3, UPT, UR28, 0xe, UPT ;  /* 0x0000000e1c00788c */ /* 0x000fe4000bf64070 */
[----:B------:R-:W-:Y:S02]  /*2840*/  UISETP.NE.AND UP2, UPT, UR29, 0x7, UPT ;  /* 0x000000071d00788c */ /* 0x000fe4000bf45270 */
[----:B------:R-:W-:Y:S02]  /*2850*/  UISETP.NE.OR UP3, UPT, UR23, URZ, UP3 ;  /* 0x000000ff1700728c */ /* 0x000fe40009f65670 */
[----:B------:R-:W-:Y:S02]  /*2860*/  USEL UR13, URZ, 0x1, UP2 ;  /* 0x00000001ff0d7887 */ /* 0x000fe40009000000 */
[----:B------:R-:W-:Y:S02]  /*2870*/  USEL UR29, UR29, URZ, UP2 ;  /* 0x000000ff1d1d7287 */ /* 0x000fe40009000000 */
[----:B------:R-:W-:Y:S01]  /*2880*/  ULOP3.LUT UR32, UR32, UR13, URZ, 0x3c, !UPT ;  /* 0x0000000d20207292 */ /* 0x000fe2000f8e3cff */
[----:B------:R-:W-:Y:S01]  /*2890*/  PLOP3.LUT P0, PT, PT, PT, UP3, 0x80, 0x8 ;  /* 0x000000000008781c */ /* 0x000fe20003f0f038 */
[----:B------:R-:W-:Y:S03]  /*28a0*/  UIADD3 UR28, UPT, UPT, UR28, 0x1, URZ ;  /* 0x000000011c1c7890 */ /* 0x000fe6000fffe0ff */
[----:B------:R-:W-:Y:S02]  /*28b0*/  @!UP3 USHF.L.U32 UR13, UR32, 0x1f, URZ ;  /* 0x0000001f200db899 */ /* 0x000fe400080006ff */
[----:B------:R-:W-:Y:S02]  /*28c0*/  @!UP3 ULEA UR25, UR29, UR12, 0x3 ;  /* 0x0000000c1d19b291 */ /* 0x000fe4000f8e18ff */
[----:B------:R-:W-:Y:S02]  /*28d0*/  UISETP.NE.AND UP2, UPT, UR28, 0x10, UPT ;  /* 0x000000101c00788c */ /* 0x000fe4000bf45270 */
[----:B-1----:R-:W-:Y:S05]  /*28e0*/  IMAD.U32 R0, RZ, RZ, UR13 ;  /* 0x0000000dff007e24 */ /* 0x002fea000f8e00ff */
[----:B------:R4:W1:Y:S02]  /*28f0*/  @!P0 SYNCS.PHASECHK.TRANS64.TRYWAIT P3, [UR25], R0 ;  /* 0x00000000ff0085a7 */ /* 0x0008640008061119 */
[----:B------:R-:W-:Y:S05]  /*2900*/  BRA.U UP2, `(.L_x_44) ;  /* 0xfffffff902e47547 */ /* 0x000fea000b83ffff */
[----:B------:R-:W-:Y:S01]  /*2910*/  UIADD3 UR33, UPT, UPT, UR33, 0x1, URZ ;  /* 0x0000000121217890 */ /* 0x000fe2000fffe0ff */
[----:B------:R-:W-:Y:S01]  /*2920*/  PLOP3.LUT P0, PT, PT, PT, UP1, 0x80, 0x8 ;  /* 0x000000000008781c */ /* 0x000fe20003f0f018 */
[----:B------:R-:W-:Y:S01]  /*2930*/  IMAD.U32 R3, R4, -0x80000000, RZ ;  /* 0x8000000004037824 */ /* 0x000fe200078e00ff */
[----:B------:R-:W-:Y:S01]  /*2940*/  LEA R2, R5, UR12, 0x3 ;  /* 0x0000000c05027c11 */ /* 0x000fe2000f8e18ff */
[----:B------:R-:W-:-:S04]  /*2950*/  UISETP.NE.AND UP2, UPT, UR33, 0x2, UPT ;  /* 0x000000022100788c */ /* 0x000fc8000bf45270 */
[----:B------:R-:W-:Y:S02]  /*2960*/  USEL UR13, URZ, 0x1, UP2 ;  /* 0x00000001ff0d7887 */ /* 0x000fe40009000000 */
[----:B------:R-:W-:Y:S02]  /*2970*/  USEL UR33, UR33, URZ, UP2 ;  /* 0x000000ff21217287 */ /* 0x000fe40009000000 */
[----:B------:R-:W-:Y:S02]  /*2980*/  ULOP3.LUT UR34, UR34, UR13, URZ, 0x3c, !UPT ;  /* 0x0000000d22227292 */ /* 0x000fe4000f8e3cff */
[----:B---3--:R-:W-:Y:S02]  /*2990*/  @!UP1 ULEA UR16, UR33, UR12, 0x3 ;  /* 0x0000000c21109291 */ /* 0x008fe4000f8e18ff */
[----:B------:R-:W-:-:S06]  /*29a0*/  @!UP1 USHF.L.U32 UR13, UR34, 0x1f, URZ ;  /* 0x0000001f220d9899 */ /* 0x000fcc00080006ff */
[----:B----4-:R-:W-:Y:S01]  /*29b0*/  IMAD.U32 R0, RZ, RZ, UR13 ;  /* 0x0000000dff007e24 */ /* 0x010fe2000f8e00ff */
[----:B------:R-:W-:Y:S06]  /*29c0*/  BRA.U UP1, `(.L_x_45) ;  /* 0x0000000101107547 */ /* 0x000fec000b800000 */
[----:B------:R-:W-:Y:S01]  /*29d0*/  UIADD3 UR17, UPT, UPT, UR17, 0x70, URZ ;  /* 0x0000007011117890 */ /* 0x000fe2000fffe0ff */
[----:B------:R-:W-:-:S08]  /*29e0*/  UMOV UR13, 0x3 ;  /* 0x00000003000d7882 */ /* 0x000fd00000000000 */
[----:B------:R3:W-:Y:S01]  /*29f0*/  UTCBAR.2CTA.MULTICAST [UR17], URZ, UR13 ;  /* 0x000000ff110073e9 */ /* 0x0007e2000820080d */
[----:B------:R-:W-:Y:S02]  /*2a00*/  NOP ;  /* 0x0000000000007918 */ /* 0x000fe40000000000 */
.L_x_45:
[----:B------:R4:W-:Y:S01]  /*2a10*/  @!P0 SYNCS.PHASECHK.TRANS64.TRYWAIT PT, [UR16+0x80], R0 ;  /* 0x00008000ff0085a7 */ /* 0x0009e200080e1110 */
[----:B------:R-:W5:Y:S02]  /*2a20*/  SYNCS.PHASECHK.TRANS64.TRYWAIT P0, [R2+URZ+0x90], R3 ;  /* 0x00009003020075a7 */ /* 0x000f6400080011ff */
[----:B----45:R-:W-:Y:S05]  /*2a30*/  @!P0 BRA `(.L_x_46) ;  /* 0x0000003800148947 */ /* 0x030fea0003800000 */
.L_x_104:
[C---:B------:R-:W-:Y:S01]  /*2a40*/  LEA R0, R5.reuse, UR12, 0x4 ;  /* 0x0000000c05007c11 */ /* 0x040fe2000f8e20ff */
[----:B------:R-:W-:Y:S02]  /*2a50*/  VIADD R5, R5, 0x1 ;  /* 0x0000000105057836 */ /* 0x000fe40000000000 */
[----:B------:R-:W-:-:S03]  /*2a60*/  IMAD.MOV.U32 R3, RZ, RZ, 0x1 ;  /* 0x00000001ff037424 */ /* 0x000fc600078e00ff */
[----:B------:R-:W5:Y:S01]  /*2a70*/  LDS R0, [R0+0x3741c] ;  /* 0x03741c0000007984 */ /* 0x000f620000000800 */
[C---:B------:R-:W-:Y:S01]  /*2a80*/  ISETP.NE.AND P1, PT, R5.reuse, 0x2, PT ;  /* 0x000000020500780c */ /* 0x040fe20003f25270 */
[----:B------:R3:W-:Y:S06]  /*2a90*/  MEMBAR.ALL.CTA ;  /* 0x0000000000007992 */ /* 0x0007ec0000008000 */
[----:B---3--:R-:W3:Y:S01]  /*2aa0*/  FENCE.VIEW.ASYNC.S ;  /* 0x00000000000073c6 */ /* 0x008ee20000000000 */
[----:B------:R-:W-:Y:S01]  /*2ab0*/  SEL R5, R5, RZ, P1 ;  /* 0x000000ff05057207 */ /* 0x000fe20000800000 */
[----:B---3--:R3:W-:Y:S01]  /*2ac0*/  SYNCS.ARRIVE.TRANS64.ART0 RZ, [R2+URZ+0xa0], R3 ;  /* 0x0000a00302ff79a7 */ /* 0x0087e200085000ff */
[----:B-----5:R-:W-:-:S02]  /*2ad0*/  ISETP.NE.AND P0, PT, R0, 0x1, PT ;  /* 0x000000010000780c */ /* 0x020fc40003f05270 */
[----:B---3--:R-:W-:-:S04]  /*2ae0*/  SEL R3, RZ, 0x1, P1 ;  /* 0x00000001ff037807 */ /* 0x008fc80000800000 */
[----:B------:R-:W-:-:S07]  /*2af0*/  LOP3.LUT R4, R4, R3, RZ, 0x3c, !PT ;  /* 0x0000000304047212 */ /* 0x000fce00078e3cff */
[----:B------:R-:W-:Y:S05]  /*2b00*/  @!P0 BRA `(.L_x_47) ;  /* 0xfffffff800148947 */ /* 0x000fea000383ffff */
[----:B------:R-:W-:-:S06]  /*2b10*/  UIADD3 UR33, UPT, UPT, UR33, 0x1, URZ ;  /* 0x0000000121217890 */ /* 0x000fcc000fffe0ff */
[----:B------:R-:W-:Y:S02]  /*2b20*/  MOV R0, UR33 ;  /* 0x0000002100007c02 */ /* 0x000fe40008000f00 */
.L_x_38:
[----:B------:R-:W-:-:S09]  /*2b30*/  UISETP.NE.AND UP0, UPT, UR15, URZ, UPT ;  /* 0x000000ff0f00728c */ /* 0x000fd2000bf05270 */
[----:B------:R-:W-:Y:S05]  /*2b40*/  BRA.U UP0, `(.L_x_48) ;  /* 0x0000000100787547 */ /* 0x000fea000b800000 */
[----:B------:R-:W-:-:S04]  /*2b50*/  ISETP.NE.AND P0, PT, R0, 0x2, PT ;  /* 0x000000020000780c */ /* 0x000fc80003f05270 */
[----:B----4-:R-:W-:Y:S02]  /*2b60*/  SEL R2, RZ, 0x1, P0 ;  /* 0x00000001ff027807 */ /* 0x010fe40000000000 */
[----:B------:R-:W-:Y:S02]  /*2b70*/  SEL R0, R0, RZ, P0 ;  /* 0x000000ff00007207 */ /* 0x000fe40000000000 */
[----:B------:R-:W-:Y:S02]  /*2b80*/  LOP3.LUT R2, R2, UR34, RZ, 0x3c, !PT ;  /* 0x0000002202027c12 */ /* 0x000fe4000f8e3cff */
[----:B------:R-:W-:-:S03]  /*2b90*/  LEA R0, R0, UR12, 0x3 ;  /* 0x0000000c00007c11 */ /* 0x000fc6000f8e18ff */
[----:B------:R-:W-:-:S04]  /*2ba0*/  IMAD.U32 R2, R2, -0x80000000, RZ ;  /* 0x8000000002027824 */ /* 0x000fc800078e00ff */
[----:B------:R-:W-:-:S04]  /*2bb0*/  IMAD.MOV.U32 R3, RZ, RZ, R2 ;  /* 0x000000ffff037224 */ /* 0x000fc800078e0002 */
[----:B------:R3:W4:Y:S03]  /*2bc0*/  SYNCS.PHASECHK.TRANS64.TRYWAIT P0, [R0+URZ+0x80], R3 ;  /* 0x00008003000075a7 */ /* 0x00072600080011ff */
[----:B----4-:R-:W-:Y:S05]  /*2bd0*/  @!P0 NANOSLEEP.SYNCS 0x989680 ;  /* 0x009896800000895d */ /* 0x010fea0003900000 */
[----:B------:R-:W4:Y:S02]  /*2be0*/  @!P0 SYNCS.PHASECHK.TRANS64 P0, [R0+URZ+0x80], R3 ;  /* 0x00008003000085a7 */ /* 0x000f2400080010ff */
[----:B----4-:R-:W-:Y:S05]  /*2bf0*/  @P0 BRA `(.L_x_48) ;  /* 0x00000000004c0947 */ /* 0x010fea0003800000 */
.L_x_49:
[----:B----4-:R4:W3:Y:S02]  /*2c00*/  SYNCS.PHASECHK.TRANS64.TRYWAIT P0, [R0+URZ+0x80], R3 ;  /* 0x00008003000075a7 */ /* 0x0108e400080011ff */
[----:B---3--:R-:W-:Y:S05]  /*2c10*/  @!P0 NANOSLEEP.SYNCS 0x989680 ;  /* 0x009896800000895d */ /* 0x008fea0003900000 */
[----:B------:R-:W3:Y:S02]  /*2c20*/  @!P0 SYNCS.PHASECHK.TRANS64 P0, [R0+URZ+0x80], R3 ;  /* 0x00008003000085a7 */ /* 0x000ee400080010ff */
[----:B---3--:R-:W-:Y:S05]  /*2c30*/  @!P0 BRA `(.L_x_49) ;  /* 0xfffffffc00f08947 */ /* 0x008fea000383ffff */
[----:B------:R-:W-:Y:S05]  /*2c40*/  BRA `(.L_x_48) ;  /* 0x0000000000387947 */ /* 0x000fea0003800000 */
.L_x_36:
[----:B------:R-:W-:-:S13]  /*2c50*/  ISETP.NE.AND P0, PT, R65, RZ, PT ;  /* 0x000000ff4100720c */ /* 0x000fda0003f05270 */
[----:B------:R-:W-:Y:S05]  /*2c60*/  @P0 BRA `(.L_x_50) ;  /* 0x00000000002c0947 */ /* 0x000fea0003800000 */
[----:B------:R-:W4:Y:S01]  /*2c70*/  S2UR UR5, SR_CgaCtaId ;  /* 0x00000000000579c3 */ /* 0x000f220000008800 */
[----:B-1----:R-:W-:Y:S01]  /*2c80*/  UMOV UR6, 0x400 ;  /* 0x0000040000067882 */ /* 0x002fe20000000000 */
[----:B------:R-:W-:Y:S01]  /*2c90*/  UMOV UR4, 0x20 ;  /* 0x0000002000047882 */ /* 0x000fe20000000000 */
[----:B------:R-:W-:Y:S01]  /*2ca0*/  ELECT P0, URZ, PT ;  /* 0x0000000000ff782f */ /* 0x000fe20003800000 */
[----:B----4-:R-:W-:Y:S02]  /*2cb0*/  ULEA UR5, UR5, UR6, 0x18 ;  /* 0x0000000605057291 */ /* 0x010fe4000f8ec0ff */
[----:B------:R-:W-:-:S04]  /*2cc0*/  UIADD3 UR6, UPT, UPT, -UR4, 0x100000, URZ ;  /* 0x0010000004067890 */ /* 0x000fc8000fffe1ff */
[----:B------:R-:W-:Y:S02]  /*2cd0*/  USHF.L.U32 UR7, UR6, 0xb, URZ ;  /* 0x0000000b06077899 */ /* 0x000fe400080006ff */
[----:B------:R-:W-:Y:S01]  /*2ce0*/  USHF.L.U32 UR6, UR6, 0x1, URZ ;  /* 0x0000000106067899 */ /* 0x000fe200080006ff */
[----:B------:R-:W1:Y:S11]  /*2cf0*/  FENCE.VIEW.ASYNC.S ;  /* 0x00000000000073c6 */ /* 0x000e760000000000 */
[----:B-1----:R4:W1:Y:S02]  /*2d00*/  SYNCS.EXCH.64 URZ, [UR5+0xb0], UR6 ;  /* 0x0000b00605ff75b2 */ /* 0x0028640008000100 */
[----:B----4-:R-:W-:Y:S01]  /*2d10*/  NOP ;  /* 0x0000000000007918 */ /* 0x010fe20000000000 */
.L_x_50:
[----:B------:R-:W-:Y:S01]  /*2d20*/  NOP ;  /* 0x0000000000007918 */ /* 0x000fe20000000000 */
.L_x_48:
[C---:B------:R-:W-:Y:S02]  /*2d30*/  ISETP.NE.AND P0, PT, R65.reuse, RZ, PT ;  /* 0x000000ff4100720c */ /* 0x040fe40003f05270 */
[----:B------:R-:W-:-:S11]  /*2d40*/  ISETP.GT.AND P1, PT, R65, 0x3, PT ;  /* 0x000000034100780c */ /* 0x000fd60003f24270 */
[----:B------:R-:W-:Y:S05]  /*2d50*/  @P0 BRA `(.L_x_51) ;  /* 0x00000000002c0947 */ /* 0x000fea0003800000 */
[----:B------:R-:W5:Y:S01]  /*2d60*/  S2UR UR5, SR_CgaCtaId ;  /* 0x00000000000579c3 */ /* 0x000f620000008800 */
[----:B-1----:R-:W-:Y:S01]  /*2d70*/  UMOV UR6, 0x400 ;  /* 0x0000040000067882 */ /* 0x002fe20000000000 */
[----:B------:R-:W-:Y:S01]  /*2d80*/  UMOV UR4, 0x20 ;  /* 0x0000002000047882 */ /* 0x000fe20000000000 */
[----:B------:R-:W-:Y:S01]  /*2d90*/  ELECT P2, URZ, PT ;  /* 0x0000000000ff782f */ /* 0x000fe20003840000 */
[----:B-----5:R-:W-:Y:S02]  /*2da0*/  ULEA UR5, UR5, UR6, 0x18 ;  /* 0x0000000605057291 */ /* 0x020fe4000f8ec0ff */
[----:B------:R-:W-:-:S04]  /*2db0*/  UIADD3 UR6, UPT, UPT, -UR4, 0x100000, URZ ;  /* 0x0010000004067890 */ /* 0x000fc8000fffe1ff */
[----:B------:R-:W-:Y:S02]  /*2dc0*/  USHF.L.U32 UR7, UR6, 0xb, URZ ;  /* 0x0000000b06077899 */ /* 0x000fe400080006ff */
[----:B------:R-:W-:Y:S01]  /*2dd0*/  USHF.L.U32 UR6, UR6, 0x1, URZ ;  /* 0x0000000106067899 */ /* 0x000fe200080006ff */
[----:B------:R-:W1:Y:S11]  /*2de0*/  FENCE.VIEW.ASYNC.S ;  /* 0x00000000000073c6 */ /* 0x000e760000000000 */
[----:B-1----:R1:W3:Y:S01]  /*2df0*/  SYNCS.EXCH.64 URZ, [UR5+0xb0], UR6 ;  /* 0x0000b00605ff75b2 */ /* 0x0022e20008000100 */
[----:B------:R-:W-:Y:S01]  /*2e00*/  NOP ;  /* 0x0000000000007918 */ /* 0x000fe20000000000 */
.L_x_51:
[----:B------:R-:W-:Y:S01]  /*2e10*/  NOP ;  /* 0x0000000000007918 */ /* 0x000fe20000000000 */
[----:B------:R-:W-:Y:S01]  /*2e20*/  @P1 NOP ;  /* 0x0000000000001918 */ /* 0x000fe20000000000 */
[----:B------:R-:W-:Y:S05]  /*2e30*/  @P1 BRA `(.L_x_52) ;  /* 0x0000002c00fc1947 */ /* 0x000fea0003800000 */
[----:B------:R-:W-:Y:S05]  /*2e40*/  @P0 BRA `(.L_x_53) ;  /* 0x00000000002c0947 */ /* 0x000fea0003800000 */
[----:B-1----:R-:W1:Y:S01]  /*2e50*/  S2UR UR5, SR_CgaCtaId ;  /* 0x00000000000579c3 */ /* 0x002e620000008800 */
[----:B------:R-:W-:Y:S01]  /*2e60*/  UMOV UR6, 0x400 ;  /* 0x0000040000067882 */ /* 0x000fe20000000000 */
[----:B------:R-:W-:Y:S01]  /*2e70*/  UMOV UR4, 0x20 ;  /* 0x0000002000047882 */ /* 0x000fe20000000000 */
[----:B------:R-:W-:Y:S01]  /*2e80*/  ELECT P1, URZ, PT ;  /* 0x0000000000ff782f */ /* 0x000fe20003820000 */
[----:B-1----:R-:W-:Y:S02]  /*2e90*/  ULEA UR5, UR5, UR6, 0x18 ;  /* 0x0000000605057291 */ /* 0x002fe4000f8ec0ff */
[----:B------:R-:W-:-:S04]  /*2ea0*/  UIADD3 UR6, UPT, UPT, -UR4, 0x100000, URZ ;  /* 0x0010000004067890 */ /* 0x000fc8000fffe1ff */
[----:B------:R-:W-:Y:S02]  /*2eb0*/  USHF.L.U32 UR7, UR6, 0xb, URZ ;  /* 0x0000000b06077899 */ /* 0x000fe400080006ff */
[----:B------:R-:W-:Y:S01]  /*2ec0*/  USHF.L.U32 UR6, UR6, 0x1, URZ ;  /* 0x0000000106067899 */ /* 0x000fe200080006ff */
[----:B------:R-:W1:Y:S11]  /*2ed0*/  FENCE.VIEW.ASYNC.S ;  /* 0x00000000000073c6 */ /* 0x000e760000000000 */
[----:B-1----:R1:W4:Y:S01]  /*2ee0*/  SYNCS.EXCH.64 URZ, [UR5+0xb0], UR6 ;  /* 0x0000b00605ff75b2 */ /* 0x0023220008000100 */
[----:B------:R-:W-:Y:S01]  /*2ef0*/  NOP ;  /* 0x0000000000007918 */ /* 0x000fe20000000000 */
.L_x_53:
[----:B------:R-:W-:Y:S01]  /*2f00*/  NOP ;  /* 0x0000000000007918 */ /* 0x000fe20000000000 */
[----:B------:R-:W-:Y:S05]  /*2f10*/  @P0 BRA `(.L_x_54) ;  /* 0x00000004008c0947 */ /* 0x000fea0003800000 */
[----:B------:R-:W5:Y:S01]  /*2f20*/  S2R R5, SR_CgaCtaId ;  /* 0x0000000000057919 */ /* 0x000f620000008800 */
[----:B-1-34-:R-:W-:Y:S01]  /*2f30*/  NOP ;  /* 0x0000000000007918 */ /* 0x01afe20000000000 */
[----:B------:R-:W-:Y:S02]  /*2f40*/  MOV R0, 0x40 ;  /* 0x0000004000007802 */ /* 0x000fe40000000f00 */
[----:B------:R-:W-:Y:S02]  /*2f50*/  MOV R4, 0x400 ;  /* 0x0000040000047802 */ /* 0x000fe40000000f00 */
[C---:B-----5:R-:W-:Y:S02]  /*2f60*/  LEA R0, R5.reuse, R0, 0x18 ;  /* 0x0000000005007211 */ /* 0x060fe400078ec0ff */
[----:B------:R-:W-:-:S04]  /*2f70*/  LEA R4, R5, R4, 0x18 ;  /* 0x0000000405047211 */ /* 0x000fc800078ec0ff */
[----:B------:R-:W1:Y:S02]  /*2f80*/  LDS.U8 R0, [R0] ;  /* 0x0000000000007984 */ /* 0x000e640000000000 */
[----:B-1----:R-:W-:-:S13]  /*2f90*/  ISETP.NE.AND P0, PT, R0, RZ, PT ;  /* 0x000000ff0000720c */ /* 0x002fda0003f05270 */
[----:B------:R-:W-:Y:S05]  /*2fa0*/  @P0 BRA `(.L_x_55) ;  /* 0x0000000400500947 */ /* 0x000fea0003800000 */
[C---:B------:R-:W-:Y:S02]  /*2fb0*/  LOP3.LUT R0, R5.reuse, 0x1, RZ, 0xc0, !PT ;  /* 0x0000000105007812 */ /* 0x040fe400078ec0ff */
[----:B------:R-:W-:Y:S02]  /*2fc0*/  LOP3.LUT R10, R5, 0x1, RZ, 0x3c, !PT ;  /* 0x00000001050a7812 */ /* 0x000fe400078e3cff */
[----:B------:R-:W-:-:S13]  /*2fd0*/  ISETP.NE.U32.AND P1, PT, R0, 0x1, PT ;  /* 0x000000010000780c */ /* 0x000fda0003f25070 */
[----:B------:R-:W-:Y:S05]  /*2fe0*/  @!P1 BRA `(.L_x_56) ;  /* 0x0000000000c49947 */ /* 0x000fea0003800000 */
[----:B------:R-:W-:Y:S01]  /*2ff0*/  ELECT P0, URZ, PT ;  /* 0x0000000000ff782f */ /* 0x000fe20003800000 */
[----:B------:R-:W-:-:S12]  /*3000*/  BSSY B0, `(.L_x_56) ;  /* 0x000002f000007945 */ /* 0x000fd80003800000 */
[----:B------:R-:W-:Y:S05]  /*3010*/  @!P0 BRA `(.L_x_57) ;  /* 0x0000000000b48947 */ /* 0x000fea0003800000 */
[----:B------:R-:W-:-:S05]  /*3020*/  UMOV UR4, 0x10 ;  /* 0x0000001000047882 */ /* 0x000fca0000000000 */
[----:B------:R-:W-:Y:S04]  /*3030*/  DEPBAR.LE SB1, 0x36 ;  /* 0x00009d800000791a */ /* 0x000fe80000000000 */
[----:B------:R-:W1:Y:S02]  /*3040*/  UTCATOMSWS.2CTA.FIND_AND_SET.ALIGN UP0, UR4, UR4 ;  /* 0x00000004000475e3 */ /* 0x000e640008200800 */
[----:B-1----:R-:W-:Y:S01]  /*3050*/  PLOP3.LUT P0, PT, PT, PT, UP0, 0x80, 0x8 ;  /* 0x000000000008781c */ /* 0x002fe20003f0f008 */
[----:B------:R-:W-:-:S03]  /*3060*/  IMAD.U32 R13, RZ, RZ, UR4 ;  /* 0x00000004ff0d7e24 */ /* 0x000fc6000f8e00ff */
[----:B------:R-:W-:-:S04]  /*3070*/  SEL R0, RZ, 0xffffffff, !P0 ;  /* 0xffffffffff007807 */ /* 0x000fc80004000000 */
[----:B------:R-:W-:-:S13]  /*3080*/  ISETP.NE.AND P0, PT, R0, RZ, PT ;  /* 0x000000ff0000720c */ /* 0x000fda0003f05270 */
[----:B------:R-:W-:Y:S05]  /*3090*/  @P0 BRA `(.L_x_58) ;  /* 0x0000000000240947 */ /* 0x000fea0003800000 */
.L_x_59:
[----:B------:R-:W-:Y:S05]  /*30a0*/  NANOSLEEP 0x64 ;  /* 0x000000640000795d */ /* 0x000fea0003800000 */
[----:B------:R-:W-:-:S05]  /*30b0*/  UMOV UR4, 0x10 ;  /* 0x0000001000047882 */ /* 0x000fca0000000000 */
[----:B------:R-:W-:Y:S04]  /*30c0*/  DEPBAR.LE SB1, 0x36 ;  /* 0x00009d800000791a */ /* 0x000fe80000000000 */
[----:B------:R-:W1:Y:S02]  /*30d0*/  UTCATOMSWS.2CTA.FIND_AND_SET.ALIGN UP0, UR4, UR4 ;  /* 0x00000004000475e3 */ /* 0x000e640008200800 */
[----:B-1----:R-:W-:Y:S01]  /*30e0*/  PLOP3.LUT P0, PT, PT, PT, UP0, 0x80, 0x8 ;  /* 0x000000000008781c */ /* 0x002fe20003f0f008 */
[----:B------:R-:W-:-:S03]  /*30f0*/  IMAD.U32 R13, RZ, RZ, UR4 ;  /* 0x00000004ff0d7e24 */ /* 0x000fc6000f8e00ff */
[----:B------:R-:W-:-:S04]  /*3100*/  SEL R0, RZ, 0xffffffff, !P0 ;  /* 0xffffffffff007807 */ /* 0x000fc80004000000 */
[----:B------:R-:W-:-:S13]  /*3110*/  ISETP.NE.AND P0, PT, R0, RZ, PT ;  /* 0x000000ff0000720c */ /* 0x000fda0003f05270 */
[----:B------:R-:W-:Y:S05]  /*3120*/  @!P0 BRA `(.L_x_59) ;  /* 0xfffffffc00dc8947 */ /* 0x000fea000383ffff */
.L_x_58:
[----:B------:R-:W-:Y:S01]  /*3130*/  MOV R0, 0x60 ;  /* 0x0000006000007802 */ /* 0x000fe20000000f00 */
[----:B------:R-:W-:Y:S02]  /*3140*/  VIADD R7, R4, 0xb8 ;  /* 0x000000b804077836 */ /* 0x000fe40000000000 */
[----:B------:R-:W-:Y:S01]  /*3150*/  IMAD.MOV.U32 R8, RZ, RZ, 0x4 ;  /* 0x00000004ff087424 */ /* 0x000fe200078e00ff */
[----:B------:R-:W-:Y:S02]  /*3160*/  LEA R11, R5, R0, 0x18 ;  /* 0x00000000050b7211 */ /* 0x000fe400078ec0ff */
[----:B------:R-:W-:-:S03]  /*3170*/  MOV R0, 0x58 ;  /* 0x0000005800007802 */ /* 0x000fc60000000f00 */
[----:B------:R-:W1:Y:S01]  /*3180*/  LDS R14, [R11] ;  /* 0x000000000b0e7984 */ /* 0x000e620000000800 */
[----:B------:R-:W-:Y:S01]  /*3190*/  LEA R3, R5, R0, 0x18 ;  /* 0x0000000005037211 */ /* 0x000fe200078ec0ff */
[----:B-1----:R-:W-:-:S04]  /*31a0*/  IMAD.U32 R14, R14, -0x80000000, RZ ;  /* 0x800000000e0e7824 */ /* 0x002fc800078e00ff */
[----:B------:R-:W1:Y:S02]  /*31b0*/  SYNCS.PHASECHK.TRANS64.TRYWAIT P0, [R3+URZ], R14 ;  /* 0x0000000e030075a7 */ /* 0x000e6400080011ff */
[----:B-1----:R-:W-:Y:S05]  /*31c0*/  @P0 BRA `(.L_x_60) ;  /* 0x0000000000080947 */ /* 0x002fea0003800000 */
[----:B------:R-:W1:Y:S02]  /*31d0*/  SYNCS.PHASECHK.TRANS64.TRYWAIT P0, [R3+URZ], R14 ;  /* 0x0000000e030075a7 */ /* 0x000e6400080011ff */
[----:B-1----:R-:W-:Y:S05]  /*31e0*/  @!P0 BRA `(.L_x_61) ;  /* 0x0000003000448947 */ /* 0x002fea0003800000 */
.L_x_60:
[C---:B-1----:R-:W-:Y:S01]  /*31f0*/  PRMT R3, R10.reuse, 0x654, R3 ;  /* 0x000006540a037816 */ /* 0x042fe20000000003 */
[C---:B------:R-:W-:Y:S01]  /*3200*/  IMAD.SHL.U32 R9, R13.reuse, 0x20, RZ ;  /* 0x000000200d097824 */ /* 0x040fe200078e00ff */
[----:B------:R-:W-:Y:S01]  /*3210*/  PRMT R2, R10, 0x654, R7 ;  /* 0x000006540a027816 */ /* 0x000fe20000000007 */
[----:B------:R-:W-:Y:S01]  /*3220*/  IMAD.MOV.U32 R6, RZ, RZ, 0xffff ;  /* 0x0000ffffff067424 */ /* 0x000fe200078e00ff */
[----:B------:R1:W-:Y:S01]  /*3230*/  SYNCS.ARRIVE.TRANS64.RED RZ, [R3+URZ], R8 ;  /* 0x0000000803ff79a7 */ /* 0x0003e200080004ff */
[----:B------:R-:W-:Y:S01]  /*3240*/  IMAD.MOV.U32 R0, RZ, RZ, 0x1 ;  /* 0x00000001ff007424 */ /* 0x000fe200078e00ff */
[----:B------:R3:W-:Y:S01]  /*3250*/  STS [R4+0xb8], R9 ;  /* 0x0000b80904007388 */ /* 0x0007e20000000800 */
[----:B------:R-:W-:Y:S01]  /*3260*/  VIADD R7, R13, 0x10 ;  /* 0x000000100d077836 */ /* 0x000fe20000000000 */
[----:B------:R-:W-:Y:S02]  /*3270*/  SHF.L.U32 R6, R6, R13, RZ ;  /* 0x0000000d06067219 */ /* 0x000fe400000006ff */
[----:B------:R3:W-:Y:S02]  /*3280*/  STAS [R2.64], R13 ;  /* 0x0000000d02007dbd */ /* 0x0007e4000c0008ff */
[----:B------:R-:W-:-:S04]  /*3290*/  SHF.L.U32 R7, R0, R7, RZ ;  /* 0x0000000700077219 */ /* 0x000fc800000006ff */
[----:B------:R-:W-:Y:S02]  /*32a0*/  LOP3.LUT R6, R7, R6, RZ, 0xfc, !PT ;  /* 0x0000000607067212 */ /* 0x000fe400078efcff */
[----:B-1----:R-:W-:-:S04]  /*32b0*/  MOV R8, 0x50 ;  /* 0x0000005000087802 */ /* 0x002fc80000000f00 */
[----:B------:R-:W-:-:S05]  /*32c0*/  LEA R7, R5, R8, 0x18 ;  /* 0x0000000805077211 */ /* 0x000fca00078ec0ff */
[----:B------:R3:W-:Y:S04]  /*32d0*/  ATOMS.OR RZ, [R7], R6 ;  /* 0x0000000607ff738c */ /* 0x0007e80003000000 */
[----:B------:R3:W-:Y:S02]  /*32e0*/  ATOMS.XOR RZ, [R11], R0 ;  /* 0x000000000bff738c */ /* 0x0007e40003800000 */
.L_x_57:
[----:B--2---:R-:W-:Y:S05]  /*32f0*/  BSYNC B0 ;  /* 0x0000000000007941 */ /* 0x004fea0003800000 */
.L_x_56:
[----:B------:R-:W-:Y:S05]  /*3300*/  @P1 BRA `(.L_x_62) ;  /* 0x0000000000881947 */ /* 0x000fea0003800000 */
[----:B------:R-:W-:Y:S05]  /*3310*/  WARPSYNC.ALL ;  /* 0x0000000000007948 */ /* 0x000fea0003800000 */
[----:B------:R-:W-:Y:S01]  /*3320*/  NOP ;  /* 0x0000000000007918 */ /* 0x000fe20000000000 */
[----:B------:R-:W-:-:S13]  /*3330*/  ELECT P0, URZ, PT ;  /* 0x0000000000ff782f */ /* 0x000fda0003800000 */
[----:B------:R-:W-:Y:S05]  /*3340*/  @!P0 BRA `(.L_x_62) ;  /* 0x0000000000788947 */ /* 0x000fea0003800000 */
[----:B---3--:R-:W-:Y:S02]  /*3350*/  MOV R0, 0x60 ;  /* 0x0000006000007802 */ /* 0x008fe40000000f00 */
[----:B------:R-:W-:Y:S02]  /*3360*/  MOV R2, 0x58 ;  /* 0x0000005800027802 */ /* 0x000fe40000000f00 */
[C---:B------:R-:W-:Y:S02]  /*3370*/  LEA R7, R5.reuse, R0, 0x18 ;  /* 0x0000000005077211 */ /* 0x040fe400078ec0ff */
[----:B------:R-:W-:-:S03]  /*3380*/  LEA R3, R5, R2, 0x18 ;  /* 0x0000000205037211 */ /* 0x000fc600078ec0ff */
[----:B------:R-:W1:Y:S02]  /*3390*/  LDS R0, [R7] ;  /* 0x0000000007007984 */ /* 0x000e640000000800 */
[----:B-1----:R-:W-:-:S04]  /*33a0*/  IMAD.U32 R8, R0, -0x80000000, RZ ;  /* 0x8000000000087824 */ /* 0x002fc800078e00ff */
[----:B------:R-:W1:Y:S02]  /*33b0*/  SYNCS.PHASECHK.TRANS64.TRYWAIT P0, [R3+URZ], R8 ;  /* 0x00000008030075a7 */ /* 0x000e6400080011ff */
[----:B-1----:R-:W-:Y:S05]  /*33c0*/  @P0 BRA `(.L_x_63) ;  /* 0x0000000000080947 */ /* 0x002fea0003800000 */
[----:B------:R-:W1:Y:S02]  /*33d0*/  SYNCS.PHASECHK.TRANS64.TRYWAIT P0, [R3+URZ], R8 ;  /* 0x00000008030075a7 */ /* 0x000e6400080011ff */
[----:B-1----:R-:W-:Y:S05]  /*33e0*/  @!P0 BRA `(.L_x_64) ;  /* 0x0000002c00dc8947 */ /* 0x002fea0003800000 */
.L_x_63:
[----:B------:R-:W3:Y:S01]  /*33f0*/  LDS R13, [R4+0xb8] ;  /* 0x0000b800040d7984 */ /* 0x000ee20000000800 */
[----:B------:R-:W-:Y:S01]  /*3400*/  IMAD.MOV.U32 R2, RZ, RZ, 0xffff ;  /* 0x0000ffffff027424 */ /* 0x000fe200078e00ff */
[----:B-1----:R-:W-:Y:S01]  /*3410*/  PRMT R3, R10, 0x654, R3 ;  /* 0x000006540a037816 */ /* 0x002fe20000000003 */
[----:B------:R-:W-:Y:S02]  /*3420*/  IMAD.MOV.U32 R0, RZ, RZ, 0x1 ;  /* 0x00000001ff007424 */ /* 0x000fe400078e00ff */
[C---:B---3--:R-:W-:Y:S01]  /*3430*/  IMAD.SHL.U32 R11, R13.reuse, 0x20, RZ ;  /* 0x000000200d0b7824 */ /* 0x048fe200078e00ff */
[----:B------:R-:W-:Y:S01]  /*3440*/  SHF.L.U32 R2, R2, R13, RZ ;  /* 0x0000000d02027219 */ /* 0x000fe200000006ff */
[----:B------:R-:W-:-:S03]  /*3450*/  VIADD R9, R13, 0x10 ;  /* 0x000000100d097836 */ /* 0x000fc60000000000 */
[----:B------:R1:W-:Y:S01]  /*3460*/  STS [R4+0xb8], R11 ;  /* 0x0000b80b04007388 */ /* 0x0003e20000000800 */
[----:B------:R-:W-:Y:S02]  /*3470*/  MOV R6, 0x50 ;  /* 0x0000005000067802 */ /* 0x000fe40000000f00 */
[----:B------:R-:W-:Y:S02]  /*3480*/  SHF.L.U32 R9, R0, R9, RZ ;  /* 0x0000000900097219 */ /* 0x000fe400000006ff */
[----:B------:R-:W-:Y:S02]  /*3490*/  LEA R5, R5, R6, 0x18 ;  /* 0x0000000605057211 */ /* 0x000fe400078ec0ff */
[----:B------:R-:W-:-:S05]  /*34a0*/  LOP3.LUT R2, R9, R2, RZ, 0xfc, !PT ;  /* 0x0000000209027212 */ /* 0x000fca00078efcff */
[----:B------:R1:W-:Y:S01]  /*34b0*/  ATOMS.OR RZ, [R5], R2 ;  /* 0x0000000205ff738c */ /* 0x0003e20003000000 */
[----:B------:R1:W-:Y:S03]  /*34c0*/  SYNCS.ARRIVE.TRANS64.RED.A1T0 RZ, [R3+URZ], RZ ;  /* 0x000000ff03ff79a7 */ /* 0x0003e600081004ff */
[----:B------:R1:W-:Y:S01]  /*34d0*/  ATOMS.XOR RZ, [R7], R0 ;  /* 0x0000000007ff738c */ /* 0x0003e20003800000 */
[----:B------:R-:W-:Y:S05]  /*34e0*/  BRA `(.L_x_62) ;  /* 0x0000000000107947 */ /* 0x000fea0003800000 */
.L_x_55:
[----:B------:R-:W-:Y:S02]  /*34f0*/  MOV R3, 0xffffffff ;  /* 0xffffffff00037802 */ /* 0x000fe40000000f00 */
[----:B------:R-:W-:-:S03]  /*3500*/  MOV R2, 0x3530 ;  /* 0x0000353000027802 */ /* 0x000fc60000000f00 */
[----:B------:R1:W-:Y:S04]  /*3510*/  STS [R4+0xb8], R3 ;  /* 0x0000b80304007388 */ /* 0x0003e80000000800 */
[----:B-12---:R-:W-:Y:S05]  /*3520*/  CALL.REL.NOINC `($__internal_1_$__cuda_sm10x_tcgen05_guardrail_trap_phase_invalid_during_alloc) ;  /* 0x0000003000087944 */ /* 0x006fea0003c00000 */
.L_x_62:
[----:B------:R-:W-:Y:S05]  /*3530*/  WARPSYNC.ALL ;  /* 0x0000000000007948 */ /* 0x000fea0003800000 */
[----:B------:R-:W-:Y:S01]  /*3540*/  NOP ;  /* 0x0000000000007918 */ /* 0x000fe20000000000 */
.L_x_54:
[----:B------:R-:W5:Y:S08]  /*3550*/  S2UR UR4, SR_CgaCtaId ;  /* 0x00000000000479c3 */ /* 0x000f700000008800 */
[----:B-1-34-:R-:W-:Y:S01]  /*3560*/  BAR.SYNC.DEFER_BLOCKING 0x3, 0xa0 ;  /* 0x00c2800000007b1d */ /* 0x01afe20000010000 */
[----:B------:R-:W-:Y:S01]  /*3570*/  MOV R3, 0x400 ;  /* 0x0000040000037802 */ /* 0x000fe20000000f00 */
[----:B-----5:R-:W-:-:S05]  /*3580*/  IMAD.U32 R2, RZ, RZ, UR4 ;  /* 0x00000004ff027e24 */ /* 0x020fca000f8e00ff */
[----:B------:R-:W-:-:S05]  /*3590*/  LEA R3, R2, R3, 0x18 ;  /* 0x0000000302037211 */ /* 0x000fca00078ec0ff */
[----:B------:R1:W3:Y:S01]  /*35a0*/  LDS R63, [R3+0xb8] ;  /* 0x0000b800033f7984 */ /* 0x0002e20000000800 */
[----:B------:R-:W4:Y:S02]  /*35b0*/  SYNCS.PHASECHK.TRANS64.TRYWAIT P0, [R3+URZ+0x90], RZ ;  /* 0x000090ff030075a7 */ /* 0x000f2400080011ff */
[----:B-1-34-:R-:W-:Y:S05]  /*35c0*/  @!P0 BRA `(.L_x_65) ;  /* 0x0000002c007c8947 */ /* 0x01afea0003800000 */
.L_x_107:
[----:B------:R-:W3:Y:S01]  /*35d0*/  LDS.128 R52, [R3+0x37410] ;  /* 0x0374100003347984 */ /* 0x000ee20000000c00 */
[----:B------:R-:W-:Y:S01]  /*35e0*/  HFMA2 R0, -RZ, RZ, 0, 5.9604644775390625e-08 ;  /* 0x00000001ff007431 */ /* 0x000fe200000001ff */
[----:B------:R4:W-:Y:S06]  /*35f0*/  MEMBAR.ALL.CTA ;  /* 0x0000000000007992 */ /* 0x0009ec0000008000 */
[----:B----4-:R-:W4:Y:S02]  /*3600*/  FENCE.VIEW.ASYNC.S ;  /* 0x00000000000073c6 */ /* 0x010f240000000000 */
[----:B----4-:R4:W-:Y:S01]  /*3610*/  SYNCS.ARRIVE.TRANS64.ART0 RZ, [R3+URZ+0xa0], R0 ;  /* 0x0000a00003ff79a7 */ /* 0x0109e200085000ff */
[----:B---3--:R-:W-:-:S13]  /*3620*/  ISETP.NE.AND P0, PT, R55, 0x1, PT ;  /* 0x000000013700780c */ /* 0x008fda0003f05270 */
[----:B----4-:R-:W-:Y:S05]  /*3630*/  @P0 BRA `(.L_x_66) ;  /* 0x0000002000c40947 */ /* 0x010fea0003800000 */
[C---:B------:R-:W-:Y:S01]  /*3640*/  ISETP.NE.AND P0, PT, R2.reuse, UR22, PT ;  /* 0x0000001602007c0c */ /* 0x040fe2000bf05270 */
[----:B------:R-:W3:Y:S01]  /*3650*/  S2R R58, SR_LANEID ;  /* 0x00000000003a7919 */ /* 0x000ee20000000000 */
[----:B------:R-:W4:Y:S01]  /*3660*/  S2UR UR7, SR_CgaCtaId ;  /* 0x00000000000779c3 */ /* 0x000f220000008800 */
[----:B------:R-:W-:Y:S01]  /*3670*/  USHF.R.U32.HI UR4, URZ, 0x1, UR14 ;  /* 0x00000001ff047899 */ /* 0x000fe2000801160e */
[----:B------:R-:W-:Y:S01]  /*3680*/  ISETP.LT.AND P0, PT, R2, RZ, P0 ;  /* 0x000000ff0200720c */ /* 0x000fe20000701270 */
[----:B------:R-:W-:Y:S01]  /*3690*/  USHF.L.U32 UR9, UR21, 0x7, URZ ;  /* 0x0000000715097899 */ /* 0x000fe200080006ff */
[----:B------:R-:W-:Y:S01]  /*36a0*/  MOV R64, 0x1 ;  /* 0x0000000100407802 */ /* 0x000fe20000000f00 */
[----:B------:R-:W-:Y:S01]  /*36b0*/  UIADD3 UR5, UPT, UPT, UR4, -0x1, URZ ;  /* 0xffffffff04057890 */ /* 0x000fe2000fffe0ff */
[----:B------:R-:W-:Y:S01]  /*36c0*/  MOV R61, RZ ;  /* 0x000000ff003d7202 */ /* 0x000fe20000000f00 */
[----:B------:R-:W-:Y:S01]  /*36d0*/  IMAD.MOV.U32 R59, RZ, RZ, RZ ;  /* 0x000000ffff3b7224 */ /* 0x000fe200078e00ff */
[----:B------:R-:W-:Y:S01]  /*36e0*/  MOV R62, RZ ;  /* 0x000000ff003e7202 */ /* 0x000fe20000000f00 */
[----:B------:R-:W1:Y:S02]  /*36f0*/  LDCU.64 UR10, c[0x0][0x348] ;  /* 0x00006900ff0a77ac */ /* 0x000e640008000a00 */
[----:B------:R-:W-:Y:S01]  /*3700*/  IMAD.U32 R57, RZ, RZ, UR5 ;  /* 0x00000005ff397e24 */ /* 0x000fe2000f8e00ff */
[----:B------:R-:W-:-:S03]  /*3710*/  ULOP3.LUT UR8, UR9, 0x80, URZ, 0xc0, !UPT ;  /* 0x0000008009087892 */ /* 0x000fc6000f8ec0ff */
[----:B------:R-:W-:-:S04]  /*3720*/  @!P0 IMAD R57, RZ, RZ, UR4 ;  /* 0x00000004ff398e24 */ /* 0x000fc8000f8e02ff */
[----:B------:R-:W-:-:S07]  /*3730*/  IMAD.IADD R57, R57, 0x1, R57 ;  /* 0x0000000139397824 */ /* 0x000fce00078e0239 */
.L_x_78:
[----:B---3--:R-:W4:Y:S01]  /*3740*/  LDC.64 R8, c[0x0][0x750] ;  /* 0x0001d400ff087b82 */ /* 0x008f220000000a00 */
[----:B------:R-:W-:-:S05]  /*3750*/  IMAD.SHL.U32 R5, R52, 0x100, RZ ;  /* 0x0000010034057824 */ /* 0x000fca00078e00ff */
[----:B------:R-:W-:Y:S02]  /*3760*/  LEA.HI.SX32 R4, R5, R60, 0x1f ;  /* 0x0000003c05047211 */ /* 0x000fe400078ffaff */
[----:B------:R-:W3:Y:S01]  /*3770*/  LDC.64 R6, c[0x0][0x758] ;  /* 0x0001d600ff067b82 */ /* 0x000ee20000000a00 */
[----:B------:R-:W-:Y:S02]  /*3780*/  IMAD R55, R62, 0x8, R3 ;  /* 0x000000083e377824 */ /* 0x000fe400078e0203 */
[----:B----4-:R-:W-:-:S05]  /*3790*/  IMAD.WIDE R8, R54, 0x4, R8 ;  /* 0x0000000436087825 */ /* 0x010fca00078e0208 */
[----:B--2---:R2:W5:Y:S01]  /*37a0*/  LDG.E R67, desc[UR30][R8.64] ;  /* 0x0000001e08437981 */ /* 0x004562000c1e1900 */
[----:B---3--:R-:W-:-:S04]  /*37b0*/  IMAD.WIDE R10, R4, 0x4, R6 ;  /* 0x00000004040a7825 */ /* 0x008fc800078e0206 */
[----:B------:R-:W-:Y:S01]  /*37c0*/  IMAD.U32 R4, R59, -0x80000000, RZ ;  /* 0x800000003b047824 */ /* 0x000fe200078e00ff */
[----:B------:R3:W5:Y:S03]  /*37d0*/  LDG.E R66, desc[UR30][R10.64] ;  /* 0x0000001e0a427981 */ /* 0x000766000c1e1900 */
[----:B------:R-:W4:Y:S01]  /*37e0*/  SYNCS.PHASECHK.TRANS64.TRYWAIT P0, [R55+URZ+0x70], R4 ;  /* 0x00007004370075a7 */ /* 0x000f2200080011ff */
[----:B------:R-:W-:-:S04]  /*37f0*/  LEA.HI R7, R52, R52, RZ, 0x1 ;  /* 0x0000003434077211 */ /* 0x000fc800078f08ff */
[----:B------:R-:W-:-:S04]  /*3800*/  LOP3.LUT R5, R7, 0xfffffffe, RZ, 0xc0, !PT ;  /* 0xfffffffe07057812 */ /* 0x000fc800078ec0ff */
[----:B------:R-:W-:Y:S01]  /*3810*/  ISETP.NE.AND P1, PT, R52, R5, PT ;  /* 0x000000053400720c */ /* 0x000fe20003f25270 */
[----:B------:R-:W-:Y:S01]  /*3820*/  IMAD.SHL.U32 R5, R60, 0x80, RZ ;  /* 0x000000803c057824 */ /* 0x000fe200078e00ff */
[----:B------:R-:W-:Y:S02]  /*3830*/  SHF.R.U32.HI R6, RZ, 0x5, R60 ;  /* 0x00000005ff067819 */ /* 0x000fe4000001163c */
[----:B------:R-:W-:Y:S02]  /*3840*/  ISETP.LT.AND P1, PT, R52, RZ, P1 ;  /* 0x000000ff3400720c */ /* 0x000fe40000f21270 */
[----:B------:R-:W-:Y:S02]  /*3850*/  LOP3.LUT R5, R5, 0xf80, RZ, 0xc0, !PT ;  /* 0x00000f8005057812 */ /* 0x000fe400078ec0ff */
[----:B------:R-:W-:-:S03]  /*3860*/  SHF.R.U32.HI R7, RZ, 0x1, R7 ;  /* 0x00000001ff077819 */ /* 0x000fc60000011607 */
[----:B--2---:R-:W-:Y:S02]  /*3870*/  IMAD R8, R6, 0x1000, R5 ;  /* 0x0000100006087824 */ /* 0x004fe400078e0205 */
[----:B------:R-:W-:Y:S02]  /*3880*/  VIADD R75, R7, 0xffffffff ;  /* 0xffffffff074b7836 */ /* 0x000fe40000000000 */
[----:B------:R-:W-:Y:S02]  /*3890*/  IMAD.IADD R5, R3, 0x1, R8 ;  /* 0x0000000103057824 */ /* 0x000fe400078e0208 */
[----:B------:R-:W-:Y:S02]  /*38a0*/  @!P1 IMAD.MOV R75, RZ, RZ, R7 ;  /* 0x000000ffff4b9224 */ /* 0x000fe400078e0207 */
[C---:B------:R-:W-:Y:S02]  /*38b0*/  VIADD R9, R5.reuse, 0x430 ;  /* 0x0000043005097836 */ /* 0x040fe40000000000 */
[----:B------:R-:W-:-:S02]  /*38c0*/  VIADD R7, R5, 0x410 ;  /* 0x0000041005077836 */ /* 0x000fc40000000000 */
[C---:B------:R-:W-:Y:S01]  /*38d0*/  VIADD R8, R5.reuse, 0x400 ;  /* 0x0000040005087836 */ /* 0x040fe20000000000 */
[----:B------:R-:W-:Y:S02]  /*38e0*/  SHF.R.U32.HI R74, RZ, 0x3, R9 ;  /* 0x00000003ff4a7819 */ /* 0x000fe40000011609 */
[----:B------:R-:W-:Y:S02]  /*38f0*/  SHF.R.U32.HI R72, RZ, 0x3, R7 ;  /* 0x00000003ff487819 */ /* 0x000fe40000011607 */
[----:B------:R-:W-:Y:S01]  /*3900*/  SHF.R.U32.HI R71, RZ, 0x3, R8 ;  /* 0x00000003ff477819 */ /* 0x000fe20000011608 */
[----:B---3--:R-:W-:Y:S01]  /*3910*/  VIADD R10, R5, 0x420 ;  /* 0x00000420050a7836 */ /* 0x008fe20000000000 */
[----:B------:R-:W-:Y:S01]  /*3920*/  LOP3.LUT R74, R9, 0x70, R74, 0x78, !PT ;  /* 0x00000070094a7812 */ /* 0x000fe200078e784a */
[----:B------:R-:W-:Y:S01]  /*3930*/  VIADD R9, R5, 0x470 ;  /* 0x0000047005097836 */ /* 0x000fe20000000000 */
[----:B------:R-:W-:Y:S01]  /*3940*/  LOP3.LUT R72, R7, 0x70, R72, 0x78, !PT ;  /* 0x0000007007487812 */ /* 0x000fe200078e7848 */
[C---:B------:R-:W-:Y:S01]  /*3950*/  VIADD R7, R5.reuse, 0x450 ;  /* 0x0000045005077836 */ /* 0x040fe20000000000 */
[----:B------:R-:W-:Y:S01]  /*3960*/  LOP3.LUT R71, R8, 0x70, R71, 0x78, !PT ;  /* 0x0000007008477812 */ /* 0x000fe200078e7847 */
[----:B------:R-:W-:-:S02]  /*3970*/  VIADD R8, R5, 0x460 ;  /* 0x0000046005087836 */ /* 0x000fc40000000000 */
[----:B------:R-:W-:Y:S01]  /*3980*/  VIADD R5, R5, 0x440 ;  /* 0x0000044005057836 */ /* 0x000fe20000000000 */
[----:B------:R-:W-:Y:S02]  /*3990*/  SHF.R.U32.HI R73, RZ, 0x3, R10 ;  /* 0x00000003ff497819 */ /* 0x000fe4000001160a */
[----:B------:R-:W-:Y:S02]  /*39a0*/  SHF.R.U32.HI R70, RZ, 0x3, R9 ;  /* 0x00000003ff467819 */ /* 0x000fe40000011609 */
[----:B------:R-:W-:Y:S02]  /*39b0*/  SHF.R.U32.HI R69, RZ, 0x3, R8 ;  /* 0x00000003ff457819 */ /* 0x000fe40000011608 */
[----:B------:R-:W-:Y:S02]  /*39c0*/  SHF.R.U32.HI R68, RZ, 0x3, R7 ;  /* 0x00000003ff447819 */ /* 0x000fe40000011607 */
[----:B------:R-:W-:Y:S02]  /*39d0*/  SHF.R.U32.HI R52, RZ, 0x3, R5 ;  /* 0x00000003ff347819 */ /* 0x000fe40000011605 */
[----:B------:R-:W-:-:S02]  /*39e0*/  LOP3.LUT R73, R10, 0x70, R73, 0x78, !PT ;  /* 0x000000700a497812 */ /* 0x000fc400078e7849 */
[----:B------:R-:W-:Y:S02]  /*39f0*/  LOP3.LUT R70, R9, 0x70, R70, 0x78, !PT ;  /* 0x0000007009467812 */ /* 0x000fe400078e7846 */
[----:B------:R-:W-:Y:S02]  /*3a00*/  LOP3.LUT R69, R8, 0x70, R69, 0x78, !PT ;  /* 0x0000007008457812 */ /* 0x000fe400078e7845 */
[----:B------:R-:W-:Y:S02]  /*3a10*/  LOP3.LUT R68, R7, 0x70, R68, 0x78, !PT ;  /* 0x0000007007447812 */ /* 0x000fe400078e7844 */
[----:B------:R-:W-:Y:S01]  /*3a20*/  LOP3.LUT R52, R5, 0x70, R52, 0x78, !PT ;  /* 0x0000007005347812 */ /* 0x000fe200078e7834 */
[----:B----4-:R-:W-:Y:S06]  /*3a30*/  @!P0 BRA `(.L_x_67) ;  /* 0x0000002800748947 */ /* 0x010fec0003800000 */
.L_x_109:
[----:B--2---:R-:W-:Y:S02]  /*3a40*/  IMAD R5, R6, 0x200000, R63 ;  /* 0x0020000006057824 */ /* 0x004fe400078e023f */
[----:B------:R-:W-:Y:S02]  /*3a50*/  HFMA2 R78, -RZ, RZ, 0, 0 ;  /* 0x00000000ff4e7431 */ /* 0x000fe400000001ff */
[----:B------:R-:W-:Y:S01]  /*3a60*/  IMAD.MOV.U32 R56, RZ, RZ, R54 ;  /* 0x000000ffff387224 */ /* 0x000fe200078e0036 */
[----:B------:R-:W-:Y:S01]  /*3a70*/  PLOP3.LUT P0, PT, PT, PT, PT, 0x80, 0x8 ;  /* 0x000000000008781c */ /* 0x000fe20003f0f070 */
[----:B------:R-:W-:Y:S01]  /*3a80*/  IMAD.MOV.U32 R76, RZ, RZ, RZ ;  /* 0x000000ffff4c7224 */ /* 0x000fe200078e00ff */
[----:B------:R-:W-:Y:S02]  /*3a90*/  ISETP.NE.AND P2, PT, R65, RZ, PT ;  /* 0x000000ff4100720c */ /* 0x000fe40003f45270 */
[----:B------:R-:W-:Y:S02]  /*3aa0*/  LEA R54, R62, R5, 0x7 ;  /* 0x000000053e367211 */ /* 0x000fe400078e38ff */
[----:B------:R-:W-:-:S09]  /*3ab0*/  LEA R75, R75, UR8, 0x8 ;  /* 0x000000084b4b7c11 */ /* 0x000fd2000f8e40ff */
.L_x_73:
[----:B------:R-:W-:Y:S01]  /*3ac0*/  SHF.L.U32 R77, R78, 0x5, RZ ;  /* 0x000000054e4d7819 */ /* 0x000fe200000006ff */
[----:B------:R-:W-:Y:S05]  /*3ad0*/  WARPSYNC.ALL ;  /* 0x0000000000007948 */ /* 0x000fea0003800000 */
[----:B------:R-:W-:Y:S01]  /*3ae0*/  NOP ;  /* 0x0000000000007918 */ /* 0x000fe20000000000 */
[----:B-1----:R-:W-:Y:S01]  /*3af0*/  IADD3 R4, PT, PT, R77, R54, RZ ;  /* 0x000000364d047210 */ /* 0x002fe20007ffe0ff */
[----:B------:R-:W-:Y:S01]  /*3b00*/  BSSY.RECONVERGENT B0, `(.L_x_68) ;  /* 0x0000083000007945 */ /* 0x000fe20003800200 */
[----:B------:R-:W-:Y:S02]  /*3b10*/  PLOP3.LUT P3, PT, P0, PT, PT, 0x80, 0x8 ;  /* 0x000000000008781c */ /* 0x000fe4000076f070 */
[----:B------:R-:W-:-:S13]  /*3b20*/  R2UR UR4, R4 ;  /* 0x00000000040472ca */ /* 0x000fda00000e0000 */
[----:B------:R-:W2:Y:S01]  /*3b30*/  LDTM.x32 R12, tmem[UR4+0x20] ;  /* 0x00002004000c79ee */ /* 0x000ea200082c0000 */
[----:B------:R-:W-:Y:S01]  /*3b40*/  R2UR UR4, R4 ;  /* 0x00000000040472ca */ /* 0x000fe200000e0000 */
[C---:B--2--5:R-:W-:Y:S01]  /*3b50*/  FMUL R79, R67.reuse, R12 ;  /* 0x0000000c434f7220 */ /* 0x064fe20000400000 */
[C---:B------:R-:W-:Y:S01]  /*3b60*/  FMUL R80, R67.reuse, R13 ;  /* 0x0000000d43507220 */ /* 0x040fe20000400000 */
        /* <DEDUP_REMOVED lines=23> */
[----:B------:R-:W2:Y:S01]  /*3ce0*/  LDTM.x32 R4, tmem[UR4] ;  /* 0x00000004000479ee */ /* 0x000ea200082c0000 */
[C---:B------:R-:W-:Y:S01]  /*3cf0*/  FMUL R104, R67.reuse, R37 ;  /* 0x0000002543687220 */ /* 0x040fe20000400000 */
[C---:B------:R-:W-:Y:S01]  /*3d00*/  FMUL R105, R67.reuse, R38 ;  /* 0x0000002643697220 */ /* 0x040fe20000400000 */
[C---:B------:R-:W-:Y:S01]  /*3d10*/  FMUL R106, R67.reuse, R39 ;  /* 0x00000027436a7220 */ /* 0x040fe20000400000 */
[----:B------:R-:W-:Y:S01]  /*3d20*/  F2FP.BF16.F32.PACK_AB R39, R86, R85 ;  /* 0x000000555627723e */ /* 0x000fe200000010ff */
[C---:B------:R-:W-:Y:S01]  /*3d30*/  FMUL R40, R67.reuse, R40 ;  /* 0x0000002843287220 */ /* 0x040fe20000400000 */
[----:B------:R-:W-:Y:S01]  /*3d40*/  F2FP.BF16.F32.PACK_AB R38, R84, R83 ;  /* 0x000000535426723e */ /* 0x000fe200000010ff */
[C---:B------:R-:W-:Y:S01]  /*3d50*/  FMUL R41, R67.reuse, R41 ;  /* 0x0000002943297220 */ /* 0x040fe20000400000 */
[----:B------:R-:W-:Y:S01]  /*3d60*/  F2FP.BF16.F32.PACK_AB R37, R82, R81 ;  /* 0x000000515225723e */ /* 0x000fe200000010ff */
[C---:B------:R-:W-:Y:S01]  /*3d70*/  FMUL R42, R67.reuse, R42 ;  /* 0x0000002a432a7220 */ /* 0x040fe20000400000 */
[----:B------:R-:W-:Y:S01]  /*3d80*/  F2FP.BF16.F32.PACK_AB R36, R80, R79 ;  /* 0x0000004f5024723e */ /* 0x000fe200000010ff */
[----:B------:R-:W-:Y:S01]  /*3d90*/  FMUL R43, R67, R43 ;  /* 0x0000002b432b7220 */ /* 0x000fe20000400000 */
[----:B------:R-:W-:-:S02]  /*3da0*/  F2FP.BF16.F32.PACK_AB R47, R94, R93 ;  /* 0x0000005d5e2f723e */ /* 0x000fc400000010ff */
[----:B------:R-:W-:Y:S01]  /*3db0*/  F2FP.BF16.F32.PACK_AB R46, R92, R91 ;  /* 0x0000005b5c2e723e */ /* 0x000fe200000010ff */
[----:B------:R3:W-:Y:S01]  /*3dc0*/  STS.128 [R52], R36 ;  /* 0x0000002434007388 */ /* 0x0007e20000000c00 */
[----:B------:R-:W-:Y:S02]  /*3dd0*/  F2FP.BF16.F32.PACK_AB R45, R90, R89 ;  /* 0x000000595a2d723e */ /* 0x000fe400000010ff */
[----:B------:R-:W-:Y:S02]  /*3de0*/  F2FP.BF16.F32.PACK_AB R44, R88, R87 ;  /* 0x00000057582c723e */ /* 0x000fe400000010ff */
[----:B------:R-:W-:Y:S02]  /*3df0*/  F2FP.BF16.F32.PACK_AB R51, R102, R101 ;  /* 0x000000656633723e */ /* 0x000fe400000010ff */
[----:B------:R-:W-:Y:S01]  /*3e00*/  F2FP.BF16.F32.PACK_AB R50, R100, R99 ;  /* 0x000000636432723e */ /* 0x000fe200000010ff */
[----:B------:R4:W-:Y:S01]  /*3e10*/  STS.128 [R68], R44 ;  /* 0x0000002c44007388 */ /* 0x0009e20000000c00 */
[----:B------:R-:W-:Y:S01]  /*3e20*/  F2FP.BF16.F32.PACK_AB R49, R98, R97 ;  /* 0x000000616231723e */ /* 0x000fe200000010ff */
[C---:B--2---:R-:W-:Y:S01]  /*3e30*/  FMUL R107, R67.reuse, R4 ;  /* 0x00000004436b7220 */ /* 0x044fe20000400000 */
[----:B------:R-:W-:Y:S01]  /*3e40*/  F2FP.BF16.F32.PACK_AB R48, R96, R95 ;  /* 0x0000005f6030723e */ /* 0x000fe200000010ff */
[C---:B------:R-:W-:Y:S01]  /*3e50*/  FMUL R108, R67.reuse, R5 ;  /* 0x00000005436c7220 */ /* 0x040fe20000400000 */
[C---:B------:R-:W-:Y:S01]  /*3e60*/  FMUL R109, R67.reuse, R6 ;  /* 0x00000006436d7220 */ /* 0x040fe20000400000 */
[C---:B------:R-:W-:Y:S01]  /*3e70*/  FMUL R110, R67.reuse, R7 ;  /* 0x00000007436e7220 */ /* 0x040fe20000400000 */
[C---:B------:R-:W-:Y:S01]  /*3e80*/  FMUL R111, R67.reuse, R8 ;  /* 0x00000008436f7220 */ /* 0x040fe20000400000 */
[C---:B------:R-:W-:Y:S01]  /*3e90*/  FMUL R112, R67.reuse, R9 ;  /* 0x0000000943707220 */ /* 0x040fe20000400000 */
[C---:B------:R-:W-:Y:S01]  /*3ea0*/  FMUL R113, R67.reuse, R10 ;  /* 0x0000000a43717220 */ /* 0x040fe20000400000 */
[C---:B------:R-:W-:Y:S01]  /*3eb0*/  FMUL R114, R67.reuse, R11 ;  /* 0x0000000b43727220 */ /* 0x040fe20000400000 */
[----:B------:R2:W-:Y:S01]  /*3ec0*/  STS.128 [R69], R48 ;  /* 0x0000003045007388 */ /* 0x0005e20000000c00 */
        /* <DEDUP_REMOVED lines=11> */
[C---:B---3--:R-:W-:Y:S01]  /*3f80*/  FMUL R36, R67.reuse, R12 ;  /* 0x0000000c43247220 */ /* 0x048fe20000400000 */
[C---:B------:R-:W-:Y:S01]  /*3f90*/  FMUL R37, R67.reuse, R13 ;  /* 0x0000000d43257220 */ /* 0x040fe20000400000 */
[C---:B------:R-:W-:Y:S01]  /*3fa0*/  FMUL R38, R67.reuse, R14 ;  /* 0x0000000e43267220 */ /* 0x040fe20000400000 */
[C---:B------:R-:W-:Y:S01]  /*3fb0*/  FMUL R39, R67.reuse, R15 ;  /* 0x0000000f43277220 */ /* 0x040fe20000400000 */
[----:B------:R-:W-:Y:S01]  /*3fc0*/  FMUL R35, R67, R35 ;  /* 0x0000002343237220 */ /* 0x000fe20000400000 */
[----:B------:R-:W-:-:S02]  /*3fd0*/  F2FP.BF16.F32.PACK_AB R7, R114, R113 ;  /* 0x000000717207723e */ /* 0x000fc400000010ff */
[----:B------:R-:W-:Y:S01]  /*3fe0*/  F2FP.BF16.F32.PACK_AB R6, R112, R111 ;  /* 0x0000006f7006723e */ /* 0x000fe200000010ff */
[C---:B----4-:R-:W-:Y:S01]  /*3ff0*/  FMUL R44, R67.reuse, R16 ;  /* 0x00000010432c7220 */ /* 0x050fe20000400000 */
[C---:B------:R-:W-:Y:S01]  /*4000*/  FMUL R45, R67.reuse, R17 ;  /* 0x00000011432d7220 */ /* 0x040fe20000400000 */
[C---:B------:R-:W-:Y:S01]  /*4010*/  FMUL R46, R67.reuse, R18 ;  /* 0x00000012432e7220 */ /* 0x040fe20000400000 */
[----:B------:R-:W-:Y:S01]  /*4020*/  FMUL R47, R67, R19 ;  /* 0x00000013432f7220 */ /* 0x000fe20000400000 */
[----:B------:R-:W-:Y:S02]  /*4030*/  F2FP.BF16.F32.PACK_AB R5, R110, R109 ;  /* 0x0000006d6e05723e */ /* 0x000fe400000010ff */
[----:B------:R-:W-:Y:S02]  /*4040*/  F2FP.BF16.F32.PACK_AB R4, R108, R107 ;  /* 0x0000006b6c04723e */ /* 0x000fe400000010ff */
[----:B------:R-:W-:Y:S02]  /*4050*/  F2FP.BF16.F32.PACK_AB R11, R47, R46 ;  /* 0x0000002e2f0b723e */ /* 0x000fe400000010ff */
[----:B------:R-:W-:Y:S01]  /*4060*/  F2FP.BF16.F32.PACK_AB R10, R45, R44 ;  /* 0x0000002c2d0a723e */ /* 0x000fe200000010ff */
[C---:B--2---:R-:W-:Y:S01]  /*4070*/  FMUL R48, R67.reuse, R20 ;  /* 0x0000001443307220 */ /* 0x044fe20000400000 */
[C---:B------:R-:W-:Y:S01]  /*4080*/  FMUL R49, R67.reuse, R21 ;  /* 0x0000001543317220 */ /* 0x040fe20000400000 */
[C---:B------:R-:W-:Y:S01]  /*4090*/  FMUL R50, R67.reuse, R22 ;  /* 0x0000001643327220 */ /* 0x040fe20000400000 */
[----:B------:R-:W-:Y:S01]  /*40a0*/  FMUL R51, R67, R23 ;  /* 0x0000001743337220 */ /* 0x000fe20000400000 */
[----:B------:R-:W-:-:S02]  /*40b0*/  F2FP.BF16.F32.PACK_AB R23, R43, R42 ;  /* 0x0000002a2b17723e */ /* 0x000fc400000010ff */
[----:B------:R-:W-:Y:S02]  /*40c0*/  F2FP.BF16.F32.PACK_AB R22, R41, R40 ;  /* 0x000000282916723e */ /* 0x000fe400000010ff */
[----:B------:R-:W-:Y:S02]  /*40d0*/  F2FP.BF16.F32.PACK_AB R21, R106, R105 ;  /* 0x000000696a15723e */ /* 0x000fe400000010ff */
[----:B------:R-:W-:Y:S02]  /*40e0*/  F2FP.BF16.F32.PACK_AB R20, R104, R103 ;  /* 0x000000676814723e */ /* 0x000fe400000010ff */
[----:B------:R-:W-:Y:S02]  /*40f0*/  F2FP.BF16.F32.PACK_AB R9, R39, R38 ;  /* 0x000000262709723e */ /* 0x000fe400000010ff */
[----:B------:R-:W-:Y:S01]  /*4100*/  F2FP.BF16.F32.PACK_AB R8, R37, R36 ;  /* 0x000000242508723e */ /* 0x000fe200000010ff */
[----:B------:R2:W-:Y:S01]  /*4110*/  STS.128 [R70], R20 ;  /* 0x0000001446007388 */ /* 0x0005e20000000c00 */
[----:B------:R-:W-:-:S02]  /*4120*/  F2FP.BF16.F32.PACK_AB R15, R27, R26 ;  /* 0x0000001a1b0f723e */ /* 0x000fc400000010ff */
[----:B------:R-:W-:Y:S01]  /*4130*/  F2FP.BF16.F32.PACK_AB R14, R25, R24 ;  /* 0x00000018190e723e */ /* 0x000fe200000010ff */
[----:B------:R2:W-:Y:S01]  /*4140*/  STS.128 [R71], R4 ;  /* 0x0000000447007388 */ /* 0x0005e20000000c00 */
[----:B------:R-:W-:Y:S02]  /*4150*/  F2FP.BF16.F32.PACK_AB R13, R51, R50 ;  /* 0x00000032330d723e */ /* 0x000fe400000010ff */
[----:B------:R-:W-:Y:S01]  /*4160*/  F2FP.BF16.F32.PACK_AB R12, R49, R48 ;  /* 0x00000030310c723e */ /* 0x000fe200000010ff */
[----:B------:R2:W-:Y:S01]  /*4170*/  STS.128 [R72], R8 ;  /* 0x0000000848007388 */ /* 0x0005e20000000c00 */
[----:B------:R-:W-:Y:S02]  /*4180*/  F2FP.BF16.F32.PACK_AB R19, R35, R34 ;  /* 0x000000222313723e */ /* 0x000fe400000010ff */
[----:B------:R-:W-:Y:S01]  /*4190*/  F2FP.BF16.F32.PACK_AB R18, R33, R32 ;  /* 0x000000202112723e */ /* 0x000fe200000010ff */
[----:B------:R2:W-:Y:S01]  /*41a0*/  STS.128 [R73], R12 ;  /* 0x0000000c49007388 */ /* 0x0005e20000000c00 */
[----:B------:R-:W-:-:S02]  /*41b0*/  F2FP.BF16.F32.PACK_AB R17, R31, R30 ;  /* 0x0000001e1f11723e */ /* 0x000fc400000010ff */
[----:B------:R-:W-:-:S05]  /*41c0*/  F2FP.BF16.F32.PACK_AB R16, R29, R28 ;  /* 0x0000001c1d10723e */ /* 0x000fca00000010ff */
[----:B------:R2:W-:Y:S01]  /*41d0*/  STS.128 [R74], R16 ;  /* 0x000000104a007388 */ /* 0x0005e20000000c00 */
[----:B------:R3:W-:Y:S06]  /*41e0*/  MEMBAR.ALL.CTA ;  /* 0x0000000000007992 */ /* 0x0007ec0000008000 */
[----:B---3--:R-:W3:Y:S02]  /*41f0*/  FENCE.VIEW.ASYNC.S ;  /* 0x00000000000073c6 */ /* 0x008ee40000000000 */
[----:B---3--:R-:W-:Y:S06]  /*4200*/  BAR.SYNC.DEFER_BLOCKING 0x2, 0x80 ;  /* 0x0082000000007b1d */ /* 0x008fec0000010000 */
[----:B------:R-:W-:Y:S05]  /*4210*/  @P2 BRA `(.L_x_69) ;  /* 0x0000000000442947 */ /* 0x000fea0003800000 */
[----:B-1----:R-:W-:Y:S01]  /*4220*/  UIADD3 UR12, UP0, UPT, UR10, 0x240, URZ ;  /* 0x000002400a0c7890 */ /* 0x002fe2000ff1e0ff */
[----:B------:R-:W-:Y:S01]  /*4230*/  PLOP3.LUT P0, PT, PT, PT, PT, 0x80, 0x8 ;  /* 0x000000000008781c */ /* 0x000fe20003f0f070 */
[----:B------:R-:W-:Y:S01]  /*4240*/  IMAD R77, R53, 0x80, R77 ;  /* 0x00000080354d7824 */ /* 0x000fe200078e024d */
[----:B--2---:R-:W-:Y:S01]  /*4250*/  IADD3 R4, PT, PT, R3, 0x400, RZ ;  /* 0x0000040003047810 */ /* 0x004fe20007ffe0ff */
[----:B------:R-:W-:-:S12]  /*4260*/  UIADD3.X UR13, UPT, UPT, URZ, UR11, URZ, UP0, !UPT ;  /* 0x0000000bff0d7290 */ /* 0x000fd800087fe4ff */
.L_x_70:
[----:B------:R-:W-:Y:S02]  /*4270*/  PLOP3.LUT P1, PT, P1, P0, PT, 0xf2, 0x2f ;  /* 0x00000000002f781c */ /* 0x000fe40000f21e72 */
[----:B------:R-:W-:-:S08]  /*4280*/  @P0 R2UR P1, UR6, R75 ;  /* 0x000000004b0602ca */ /* 0x000fd00000020000 */
[----:B------:R-:W-:Y:S02]  /*4290*/  PLOP3.LUT P1, PT, P1, P0, PT, 0xf2, 0x2f ;  /* 0x00000000002f781c */ /* 0x000fe40000f21e72 */
[----:B------:R-:W-:-:S08]  /*42a0*/  @P0 R2UR.OR P1, UR5, R77 ;  /* 0x000000004d0502ca */ /* 0x000fd00000120000 */
[----:B------:R-:W-:Y:S02]  /*42b0*/  PLOP3.LUT P1, PT, P1, P0, PT, 0xf2, 0x2f ;  /* 0x00000000002f781c */ /* 0x000fe40000f21e72 */
[----:B------:R-:W-:-:S08]  /*42c0*/  @P0 R2UR.OR P1, UR4, R4 ;  /* 0x00000000040402ca */ /* 0x000fd00000120000 */
[----:B------:R-:W-:Y:S02]  /*42d0*/  @P0 PLOP3.LUT P0, PT, P1, PT, PT, 0x80, 0x8 ;  /* 0x000000000008081c */ /* 0x000fe40000f0f070 */
[----:B------:R-:W-:-:S03]  /*42e0*/  PLOP3.LUT P1, PT, PT, PT, PT, 0x80, 0x8 ;  /* 0x000000000008781c */ /* 0x000fc60003f2f070 */
[----:B------:R1:W-:Y:S08]  /*42f0*/  UTMASTG.2D [UR4], [UR12], desc[URZ] ;  /* 0x0000ff040c0073b5 */ /* 0x0003f00008009000 */
[----:B-1----:R-:W-:Y:S05]  /*4300*/  @P0 BRA.U.ANY `(.L_x_70) ;  /* 0xfffffffd00d80947 */ /* 0x002fea000393ffff */
[----:B------:R0:W-:Y:S01]  /*4310*/  UTMACMDFLUSH ;  /* 0x00000000000079b7 */ /* 0x0001e20000000000 */
[----:B------:R-:W-:-:S04]  /*4320*/  DEPBAR.LE SB0, 0x0 ;  /* 0x000080000000791a */ /* 0x000fc80000000000 */
.L_x_69:
[----:B-1----:R-:W-:Y:S05]  /*4330*/  BSYNC.RECONVERGENT B0 ;  /* 0x0000000000007941 */ /* 0x002fea0003800200 */
.L_x_68:
[----:B------:R-:W-:Y:S01]  /*4340*/  FMUL R118, R114, -1.4426950216293334961 ;  /* 0xbfb8aa3b72767820 */ /* 0x000fe20000400000 */
[----:B------:R-:W-:Y:S01]  /*4350*/  FMUL R125, R107, -1.4426950216293334961 ;  /* 0xbfb8aa3b6b7d7820 */ /* 0x000fe20000400000 */
[----:B------:R-:W-:Y:S01]  /*4360*/  FMUL R123, R109, -1.4426950216293334961 ;  /* 0xbfb8aa3b6d7b7820 */ /* 0x000fe20000400000 */
[----:B------:R-:W-:Y:S01]  /*4370*/  FMUL R121, R111, -1.4426950216293334961 ;  /* 0xbfb8aa3b6f797820 */ /* 0x000fe20000400000 */
[----:B------:R-:W-:Y:S01]  /*4380*/  FMUL R119, R113, -1.4426950216293334961 ;  /* 0xbfb8aa3b71777820 */ /* 0x000fe20000400000 */
[----:B--2---:R-:W-:Y:S01]  /*4390*/  FMUL R20, R47, -1.4426950216293334961 ;  /* 0xbfb8aa3b2f147820 */ /* 0x004fe20000400000 */
[----:B------:R-:W-:Y:S01]  /*43a0*/  FMUL R124, R108, -1.4426950216293334961 ;  /* 0xbfb8aa3b6c7c7820 */ /* 0x000fe20000400000 */
[----:B------:R-:W-:Y:S01]  /*43b0*/  FMUL R122, R110, -1.4426950216293334961 ;  /* 0xbfb8aa3b6e7a7820 */ /* 0x000fe20000400000 */
[----:B------:R-:W-:Y:S01]  /*43c0*/  FMUL R120, R112, -1.4426950216293334961 ;  /* 0xbfb8aa3b70787820 */ /* 0x000fe20000400000 */
[----:B------:R-:W-:Y:S01]  /*43d0*/  FMUL R15, R24, -1.4426950216293334961 ;  /* 0xbfb8aa3b180f7820 */ /* 0x000fe20000400000 */
[----:B------:R-:W1:Y:S01]  /*43e0*/  MUFU.EX2 R118, R118 ;  /* 0x0000007600767308 */ /* 0x000e620000000800 */
[----:B------:R-:W-:Y:S01]  /*43f0*/  FMUL R14, R25, -1.4426950216293334961 ;  /* 0xbfb8aa3b190e7820 */ /* 0x000fe20000400000 */
[----:B------:R-:W-:Y:S01]  /*4400*/  FMUL R22, R45, -1.4426950216293334961 ;  /* 0xbfb8aa3b2d167820 */ /* 0x000fe20000400000 */
[----:B------:R-:W-:Y:S01]  /*4410*/  FMUL R12, R27, -1.4426950216293334961 ;  /* 0xbfb8aa3b1b0c7820 */ /* 0x000fe20000400000 */
[----:B------:R-:W-:Y:S01]  /*4420*/  FMUL R7, R32, -1.4426950216293334961 ;  /* 0xbfb8aa3b20077820 */ /* 0x000fe20000400000 */
[----:B------:R-:W-:Y:S01]  /*4430*/  FMUL R77, R39, -1.4426950216293334961 ;  /* 0xbfb8aa3b274d7820 */ /* 0x000fe20000400000 */
[----:B------:R-:W-:Y:S01]  /*4440*/  FMUL R16, R51, -1.4426950216293334961 ;  /* 0xbfb8aa3b33107820 */ /* 0x000fe20000400000 */
[----:B------:R-:W-:Y:S01]  /*4450*/  FMUL R23, R44, -1.4426950216293334961 ;  /* 0xbfb8aa3b2c177820 */ /* 0x000fe20000400000 */
[----:B------:R-:W2:Y:S01]  /*4460*/  MUFU.EX2 R125, R125 ;  /* 0x0000007d007d7308 */ /* 0x000ea20000000800 */
[----:B------:R-:W-:Y:S01]  /*4470*/  FMUL R9, R30, -1.4426950216293334961 ;  /* 0xbfb8aa3b1e097820 */ /* 0x000fe20000400000 */
[----:B------:R-:W-:Y:S01]  /*4480*/  FMUL R21, R46, -1.4426950216293334961 ;  /* 0xbfb8aa3b2e157820 */ /* 0x000fe20000400000 */
[----:B------:R-:W-:Y:S01]  /*4490*/  FMUL R11, R28, -1.4426950216293334961 ;  /* 0xbfb8aa3b1c0b7820 */ /* 0x000fe20000400000 */
[----:B------:R-:W-:Y:S01]  /*44a0*/  FMUL R8, R29, -1.4426950216293334961 ;  /* 0xbfb8aa3b1d087820 */ /* 0x000fe20000400000 */
[----:B------:R-:W-:Y:S01]  /*44b0*/  FMUL R10, R31, -1.4426950216293334961 ;  /* 0xbfb8aa3b1f0a7820 */ /* 0x000fe20000400000 */
[----:B------:R-:W-:Y:S01]  /*44c0*/  FMUL R5, R34, -1.4426950216293334961 ;  /* 0xbfb8aa3b22057820 */ /* 0x000fe20000400000 */
[----:B------:R-:W-:Y:S01]  /*44d0*/  FMUL R6, R33, -1.4426950216293334961 ;  /* 0xbfb8aa3b21067820 */ /* 0x000fe20000400000 */
[----:B------:R-:W3:Y:S01]  /*44e0*/  MUFU.EX2 R123, R123 ;  /* 0x0000007b007b7308 */ /* 0x000ee20000000800 */
[----:B------:R-:W-:Y:S01]  /*44f0*/  FMUL R4, R35, -1.4426950216293334961 ;  /* 0xbfb8aa3b23047820 */ /* 0x000fe20000400000 */
[----:B------:R-:W-:Y:S01]  /*4500*/  FMUL R115, R38, -1.4426950216293334961 ;  /* 0xbfb8aa3b26737820 */ /* 0x000fe20000400000 */
[----:B------:R-:W-:Y:S01]  /*4510*/  FMUL R13, R26, -1.4426950216293334961 ;  /* 0xbfb8aa3b1a0d7820 */ /* 0x000fe20000400000 */
[----:B-1----:R-:W-:Y:S01]  /*4520*/  FADD R118, R118, 1 ;  /* 0x3f80000076767421 */ /* 0x002fe20000000000 */
[----:B------:R-:W-:Y:S01]  /*4530*/  FMUL R17, R50, -1.4426950216293334961 ;  /* 0xbfb8aa3b32117820 */ /* 0x000fe20000400000 */
[----:B------:R-:W-:Y:S01]  /*4540*/  FMUL R117, R36, -1.4426950216293334961 ;  /* 0xbfb8aa3b24757820 */ /* 0x000fe20000400000 */
[----:B------:R-:W-:Y:S01]  /*4550*/  FMUL R116, R37, -1.4426950216293334961 ;  /* 0xbfb8aa3b25747820 */ /* 0x000fe20000400000 */
[----:B------:R-:W1:Y:S01]  /*4560*/  MUFU.EX2 R121, R121 ;  /* 0x0000007900797308 */ /* 0x000e620000000800 */
[----:B--2---:R-:W-:Y:S01]  /*4570*/  FADD R132, R125, 1 ;  /* 0x3f8000007d847421 */ /* 0x004fe20000000000 */
[----:B------:R-:W-:Y:S01]  /*4580*/  FMUL R19, R48, -1.4426950216293334961 ;  /* 0xbfb8aa3b30137820 */ /* 0x000fe20000400000 */
[----:B------:R-:W-:Y:S01]  /*4590*/  FMUL R18, R49, -1.4426950216293334961 ;  /* 0xbfb8aa3b31127820 */ /* 0x000fe20000400000 */
[----:B------:R-:W-:Y:S01]  /*45a0*/  BAR.SYNC.DEFER_BLOCKING 0x2, 0x80 ;  /* 0x0082000000007b1d */ /* 0x000fe20000010000 */
[----:B------:R-:W-:-:S02]  /*45b0*/  LEA R127, R60, R3, 0x6 ;  /* 0x000000033c7f7211 */ /* 0x000fc400078e30ff */
[----:B------:R-:W-:Y:S01]  /*45c0*/  ISETP.NE.AND P2, PT, R65, RZ, PT ;  /* 0x000000ff4100720c */ /* 0x000fe20003f45270 */
[----:B---3--:R-:W-:Y:S02]  /*45d0*/  FADD R130, R123, 1 ;  /* 0x3f8000007b827421 */ /* 0x008fe40000000000 */
[----:B------:R-:W2:Y:S01]  /*45e0*/  MUFU.EX2 R119, R119 ;  /* 0x0000007700777308 */ /* 0x000ea20000000800 */
[C---:B------:R-:W-:Y:S02]  /*45f0*/  IADD3 R129, PT, PT, R127.reuse, 0x4410, RZ ;  /* 0x000044107f817810 */ /* 0x040fe40007ffe0ff */
[----:B------:R-:W-:Y:S01]  /*4600*/  IADD3 R134, PT, PT, R127, 0x4420, RZ ;  /* 0x000044207f867810 */ /* 0x000fe20007ffe0ff */
[----:B-1----:R-:W-:-:S04]  /*4610*/  FADD R128, R121, 1 ;  /* 0x3f80000079807421 */ /* 0x002fc80000000000 */
[----:B------:R-:W1:Y:S08]  /*4620*/  MUFU.EX2 R20, R20 ;  /* 0x0000001400147308 */ /* 0x000e700000000800 */
[----:B------:R-:W3:Y:S01]  /*4630*/  MUFU.EX2 R124, R124 ;  /* 0x0000007c007c7308 */ /* 0x000ee20000000800 */
[----:B--2---:R-:W-:-:S07]  /*4640*/  FADD R126, R119, 1 ;  /* 0x3f800000777e7421 */ /* 0x004fce0000000000 */
[----:B------:R-:W2:Y:S01]  /*4650*/  MUFU.EX2 R122, R122 ;  /* 0x0000007a007a7308 */ /* 0x000ea20000000800 */
[----:B-1----:R-:W-:-:S07]  /*4660*/  FADD R20, R20, 1 ;  /* 0x3f80000014147421 */ /* 0x002fce0000000000 */
[----:B------:R-:W1:Y:S01]  /*4670*/  MUFU.EX2 R120, R120 ;  /* 0x0000007800787308 */ /* 0x000e620000000800 */
[----:B---3--:R-:W-:-:S07]  /*4680*/  FADD R124, R124, 1 ;  /* 0x3f8000007c7c7421 */ /* 0x008fce0000000000 */
[----:B------:R-:W3:Y:S01]  /*4690*/  MUFU.EX2 R15, R15 ;  /* 0x0000000f000f7308 */ /* 0x000ee20000000800 */
[----:B--2---:R-:W-:-:S07]  /*46a0*/  FADD R122, R122, 1 ;  /* 0x3f8000007a7a7421 */ /* 0x004fce0000000000 */
[----:B------:R-:W-:Y:S01]  /*46b0*/  MUFU.EX2 R14, R14 ;  /* 0x0000000e000e7308 */ /* 0x000fe20000000800 */
[----:B-1----:R-:W-:-:S07]  /*46c0*/  FADD R120, R120, 1 ;  /* 0x3f80000078787421 */ /* 0x002fce0000000000 */
[----:B------:R-:W1:Y:S01]  /*46d0*/  MUFU.EX2 R22, R22 ;  /* 0x0000001600167308 */ /* 0x000e620000000800 */
[----:B---3--:R-:W-:-:S07]  /*46e0*/  FADD R15, R15, 1 ;  /* 0x3f8000000f0f7421 */ /* 0x008fce0000000000 */
[----:B------:R-:W-:Y:S08]  /*46f0*/  MUFU.EX2 R12, R12 ;  /* 0x0000000c000c7308 */ /* 0x000ff00000000800 */
[----:B------:R-:W2:Y:S01]  /*4700*/  MUFU.EX2 R7, R7 ;  /* 0x0000000700077308 */ /* 0x000ea20000000800 */
[----:B-1----:R-:W-:-:S07]  /*4710*/  FADD R22, R22, 1 ;  /* 0x3f80000016167421 */ /* 0x002fce0000000000 */
[----:B------:R-:W-:Y:S08]  /*4720*/  MUFU.EX2 R77, R77 ;  /* 0x0000004d004d7308 */ /* 0x000ff00000000800 */
[----:B------:R-:W1:Y:S01]  /*4730*/  MUFU.EX2 R16, R16 ;  /* 0x0000001000107308 */ /* 0x000e620000000800 */
[----:B--2---:R-:W-:-:S07]  /*4740*/  FADD R7, R7, 1 ;  /* 0x3f80000007077421 */ /* 0x004fce0000000000 */
        /* <DEDUP_REMOVED lines=18> */
[----:B------:R-:W2:Y:S01]  /*4870*/  MUFU.RCP R119, R118 ;  /* 0x0000007600777308 */ /* 0x000ea20000001000 */
[----:B-1----:R-:W-:-:S07]  /*4880*/  FADD R115, R115, 1 ;  /* 0x3f80000073737421 */ /* 0x002fce0000000000 */
[----:B------:R1:W4:Y:S01]  /*4890*/  MUFU.RCP R118, R20 ;  /* 0x0000001400767308 */ /* 0x0003220000001000 */
[----:B---3--:R-:W-:-:S07]  /*48a0*/  FADD R13, R13, 1 ;  /* 0x3f8000000d0d7421 */ /* 0x008fce0000000000 */
[----:B------:R-:W3:Y:S01]  /*48b0*/  MUFU.EX2 R17, R17 ;  /* 0x0000001100117308 */ /* 0x000ee20000000800 */
[----:B--2---:R-:W-:-:S04]  /*48c0*/  FMUL R119, R114, R119 ;  /* 0x0000007772777220 */ /* 0x004fc80000400000 */
[----:B------:R-:W-:-:S03]  /*48d0*/  FMUL R119, R86, R119 ;  /* 0x0000007756777220 */ /* 0x000fc60000400000 */
[----:B------:R-:W2:Y:S01]  /*48e0*/  MUFU.RCP R132, R132 ;  /* 0x0000008400847308 */ /* 0x000ea20000001000 */
[----:B-1----:R-:W-:Y:S01]  /*48f0*/  FADD R20, R14, 1 ;  /* 0x3f8000000e147421 */ /* 0x002fe20000000000 */
[----:B------:R-:W-:Y:S01]  /*4900*/  FADD R14, R12, 1 ;  /* 0x3f8000000c0e7421 */ /* 0x000fe20000000000 */
[----:B------:R-:W-:Y:S01]  /*4910*/  FADD R12, R8, 1 ;  /* 0x3f800000080c7421 */ /* 0x000fe20000000000 */
[----:B----4-:R-:W-:-:S04]  /*4920*/  FMUL R47, R47, R118 ;  /* 0x000000762f2f7220 */ /* 0x010fc80000400000 */
[----:B------:R-:W1:Y:S01]  /*4930*/  MUFU.RCP R125, R124 ;  /* 0x0000007c007d7308 */ /* 0x000e620000001000 */
[----:B---3--:R-:W-:Y:S01]  /*4940*/  FADD R17, R17, 1 ;  /* 0x3f80000011117421 */ /* 0x008fe20000000000 */
[----:B------:R-:W-:-:S04]  /*4950*/  FMUL R47, R94, R47 ;  /* 0x0000002f5e2f7220 */ /* 0x000fc80000400000 */
[----:B------:R-:W-:Y:S02]  /*4960*/  FMUL R47, R66, R47 ;  /* 0x0000002f422f7220 */ /* 0x000fe40000400000 */
[----:B------:R-:W3:Y:S01]  /*4970*/  MUFU.RCP R130, R130 ;  /* 0x0000008200827308 */ /* 0x000ee20000001000 */
[----:B--2---:R-:W-:-:S04]  /*4980*/  FMUL R132, R107, R132 ;  /* 0x000000846b847220 */ /* 0x004fc80000400000 */
[----:B------:R-:W-:-:S03]  /*4990*/  FMUL R79, R79, R132 ;  /* 0x000000844f4f7220 */ /* 0x000fc60000400000 */
[----:B------:R2:W4:Y:S01]  /*49a0*/  MUFU.RCP R123, R122 ;  /* 0x0000007a007b7308 */ /* 0x0005220000001000 */
[----:B-1----:R-:W-:Y:S01]  /*49b0*/  FMUL R125, R108, R125 ;  /* 0x0000007d6c7d7220 */ /* 0x002fe20000400000 */
[----:B------:R-:W-:-:S03]  /*49c0*/  FMUL R79, R66, R79 ;  /* 0x0000004f424f7220 */ /* 0x000fc60000400000 */
[----:B------:R-:W-:-:S03]  /*49d0*/  FMUL R125, R80, R125 ;  /* 0x0000007d507d7220 */ /* 0x000fc60000400000 */
[----:B------:R-:W1:Y:S01]  /*49e0*/  MUFU.RCP R128, R128 ;  /* 0x0000008000807308 */ /* 0x000e620000001000 */
[----:B---3--:R-:W-:-:S04]  /*49f0*/  FMUL R130, R109, R130 ;  /* 0x000000826d827220 */ /* 0x008fc80000400000 */
[----:B------:R-:W-:-:S03]  /*4a00*/  FMUL R81, R81, R130 ;  /* 0x0000008251517220 */ /* 0x000fc60000400000 */
[----:B------:R-:W3:Y:S01]  /*4a10*/  MUFU.RCP R121, R120 ;  /* 0x0000007800797308 */ /* 0x000ee20000001000 */
[----:B--2---:R-:W-:Y:S01]  /*4a20*/  FADD R122, R77, 1 ;  /* 0x3f8000004d7a7421 */ /* 0x004fe20000000000 */
[----:B------:R-:W-:Y:S01]  /*4a30*/  FADD R77, R23, 1 ;  /* 0x3f800000174d7421 */ /* 0x000fe20000000000 */
[----:B------:R-:W-:Y:S01]  /*4a40*/  FADD R23, R21, 1 ;  /* 0x3f80000015177421 */ /* 0x000fe20000000000 */
[----:B----4-:R-:W-:Y:S01]  /*4a50*/  FMUL R123, R110, R123 ;  /* 0x0000007b6e7b7220 */ /* 0x010fe20000400000 */
[----:B------:R-:W-:-:S03]  /*4a60*/  FMUL R81, R66, R81 ;  /* 0x0000005142517220 */ /* 0x000fc60000400000 */
[----:B------:R-:W2:Y:S01]  /*4a70*/  MUFU.RCP R126, R126 ;  /* 0x0000007e007e7308 */ /* 0x000ea20000001000 */
[----:B-1----:R-:W-:Y:S01]  /*4a80*/  FMUL R128, R111, R128 ;  /* 0x000000806f807220 */ /* 0x002fe20000400000 */
[----:B------:R-:W-:-:S03]  /*4a90*/  FMUL R123, R82, R123 ;  /* 0x0000007b527b7220 */ /* 0x000fc60000400000 */
[----:B------:R-:W-:-:S03]  /*4aa0*/  FMUL R83, R83, R128 ;  /* 0x0000008053537220 */ /* 0x000fc60000400000 */
[----:B------:R-:W1:Y:S01]  /*4ab0*/  MUFU.EX2 R117, R117 ;  /* 0x0000007500757308 */ /* 0x000e620000000800 */
[----:B---3--:R-:W-:Y:S01]  /*4ac0*/  FMUL R121, R112, R121 ;  /* 0x0000007970797220 */ /* 0x008fe20000400000 */
[----:B------:R-:W-:-:S03]  /*4ad0*/  FMUL R83, R66, R83 ;  /* 0x0000005342537220 */ /* 0x000fc60000400000 */
[----:B------:R-:W-:-:S03]  /*4ae0*/  FMUL R121, R84, R121 ;  /* 0x0000007954797220 */ /* 0x000fc60000400000 */
[----:B------:R-:W3:Y:S01]  /*4af0*/  MUFU.EX2 R116, R116 ;  /* 0x0000007400747308 */ /* 0x000ee20000000800 */
[----:B--2---:R-:W-:-:S04]  /*4b00*/  FMUL R126, R113, R126 ;  /* 0x0000007e717e7220 */ /* 0x004fc80000400000 */
[----:B------:R-:W-:-:S03]  /*4b10*/  FMUL R85, R85, R126 ;  /* 0x0000007e55557220 */ /* 0x000fc60000400000 */
[----:B------:R-:W2:Y:S01]  /*4b20*/  MUFU.EX2 R19, R19 ;  /* 0x0000001300137308 */ /* 0x000ea20000000800 */
[----:B-1----:R-:W-:Y:S01]  /*4b30*/  FADD R117, R117, 1 ;  /* 0x3f80000075757421 */ /* 0x002fe20000000000 */
[----:B------:R-:W-:-:S06]  /*4b40*/  FMUL R85, R66, R85 ;  /* 0x0000005542557220 */ /* 0x000fcc0000400000 */
[----:B------:R-:W1:Y:S01]  /*4b50*/  MUFU.RCP R15, R15 ;  /* 0x0000000f000f7308 */ /* 0x000e620000001000 */
[----:B---3--:R-:W-:-:S07]  /*4b60*/  FADD R116, R116, 1 ;  /* 0x3f80000074747421 */ /* 0x008fce0000000000 */
[----:B------:R-:W3:Y:S01]  /*4b70*/  MUFU.EX2 R18, R18 ;  /* 0x0000001200127308 */ /* 0x000ee20000000800 */
[----:B--2---:R-:W-:-:S07]  /*4b80*/  FADD R21, R19, 1 ;  /* 0x3f80000013157421 */ /* 0x004fce0000000000 */
[----:B------:R-:W2:Y:S01]  /*4b90*/  MUFU.RCP R120, R22 ;  /* 0x0000001600787308 */ /* 0x000ea20000001000 */
[----:B-1----:R-:W-:-:S04]  /*4ba0*/  FMUL R24, R24, R15 ;  /* 0x0000000f18187220 */ /* 0x002fc80000400000 */
[----:B------:R-:W-:Y:S01]  /*4bb0*/  FMUL R99, R99, R24 ;  /* 0x0000001863637220 */ /* 0x000fe20000400000 */
[----:B------:R-:W-:Y:S02]  /*4bc0*/  FMUL R24, R66, R123 ;  /* 0x0000007b42187220 */ /* 0x000fe40000400000 */
[----:B------:R-:W1:Y:S01]  /*4bd0*/  MUFU.RCP R22, R16 ;  /* 0x0000001000167308 */ /* 0x000e620000001000 */
[----:B---3--:R-:W-:-:S07]  /*4be0*/  FADD R18, R18, 1 ;  /* 0x3f80000012127421 */ /* 0x008fce0000000000 */
[----:B------:R-:W3:Y:S01]  /*4bf0*/  MUFU.RCP R20, R20 ;  /* 0x0000001400147308 */ /* 0x000ee20000001000 */
[----:B--2---:R-:W-:-:S04]  /*4c00*/  FMUL R45, R45, R120 ;  /* 0x000000782d2d7220 */ /* 0x004fc80000400000 */
[----:B------:R-:W-:-:S03]  /*4c10*/  FMUL R45, R92, R45 ;  /* 0x0000002d5c2d7220 */ /* 0x000fc60000400000 */
[----:B------:R-:W2:Y:S01]  /*4c20*/  MUFU.RCP R14, R14 ;  /* 0x0000000e000e7308 */ /* 0x000ea20000001000 */
[----:B-1----:R-:W-:Y:S01]  /*4c30*/  FMUL R51, R51, R22 ;  /* 0x0000001633337220 */ /* 0x002fe20000400000 */
[C---:B------:R-:W-:Y:S01]  /*4c40*/  FMUL R22, R66.reuse, R121 ;  /* 0x0000007942167220 */ /* 0x040fe20000400000 */
[----:B------:R-:W-:Y:S01]  /*4c50*/  FMUL R45, R66, R45 ;  /* 0x0000002d422d7220 */ /* 0x000fe20000400000 */
[----:B------:R-:W-:Y:S01]  /*4c60*/  SHF.R.U32.HI R16, RZ, 0x3, R129 ;  /* 0x00000003ff107819 */ /* 0x000fe20000011681 */
[----:B------:R-:W-:-:S03]  /*4c70*/  FMUL R51, R98, R51 ;  /* 0x0000003362337220 */ /* 0x000fc60000400000 */
[----:B------:R-:W1:Y:S01]  /*4c80*/  MUFU.RCP R7, R7 ;  /* 0x0000000700077308 */ /* 0x000e620000001000 */
[----:B---3--:R-:W-:Y:S01]  /*4c90*/  FMUL R25, R25, R20 ;  /* 0x0000001419197220 */ /* 0x008fe20000400000 */
[C---:B------:R-:W-:Y:S01]  /*4ca0*/  FMUL R20, R66.reuse, R125 ;  /* 0x0000007d42147220 */ /* 0x040fe20000400000 */
[----:B------:R-:W-:Y:S01]  /*4cb0*/  FMUL R51, R66, R51 ;  /* 0x0000003342337220 */ /* 0x000fe20000400000 */
[----:B------:R-:W-:Y:S01]  /*4cc0*/  LOP3.LUT R16, R129, 0x30, R16, 0x78, !PT ;  /* 0x0000003081107812 */ /* 0x000fe200078e7810 */
[----:B------:R-:W-:-:S03]  /*4cd0*/  FMUL R25, R100, R25 ;  /* 0x0000001964197220 */ /* 0x000fc60000400000 */
[----:B------:R-:W3:Y:S01]  /*4ce0*/  MUFU.RCP R9, R9 ;  /* 0x0000000900097308 */ /* 0x000ee20000001000 */
[----:B--2---:R-:W-:Y:S01]  /*4cf0*/  FMUL R27, R27, R14 ;  /* 0x0000000e1b1b7220 */ /* 0x004fe20000400000 */
[C---:B------:R-:W-:Y:S01]  /*4d00*/  FMUL R14, R66.reuse, R119 ;  /* 0x00000077420e7220 */ /* 0x040fe20000400000 */
[----:B------:R-:W-:Y:S02]  /*4d10*/  FMUL R25, R66, R25 ;  /* 0x0000001942197220 */ /* 0x000fe40000400000 */
[----:B------:R-:W-:-:S03]  /*4d20*/  FMUL R27, R102, R27 ;  /* 0x0000001b661b7220 */ /* 0x000fc60000400000 */
[----:B------:R-:W2:Y:S01]  /*4d30*/  MUFU.RCP R23, R23 ;  /* 0x0000001700177308 */ /* 0x000ea20000001000 */
[----:B-1----:R-:W-:Y:S01]  /*4d40*/  FMUL R7, R32, R7 ;  /* 0x0000000720077220 */ /* 0x002fe20000400000 */
[----:B------:R-:W-:-:S06]  /*4d50*/  FMUL R27, R66, R27 ;  /* 0x0000001b421b7220 */ /* 0x000fcc0000400000 */
[----:B------:R-:W1:Y:S01]  /*4d60*/  MUFU.RCP R11, R11 ;  /* 0x0000000b000b7308 */ /* 0x000e620000001000 */
[----:B---3--:R-:W-:-:S04]  /*4d70*/  FMUL R30, R30, R9 ;  /* 0x000000091e1e7220 */ /* 0x008fc80000400000 */
[----:B------:R-:W-:-:S03]  /*4d80*/  FMUL R105, R105, R30 ;  /* 0x0000001e69697220 */ /* 0x000fc60000400000 */
[----:B------:R-:W3:Y:S01]  /*4d90*/  MUFU.RCP R12, R12 ;  /* 0x0000000c000c7308 */ /* 0x000ee20000001000 */
[----:B--2---:R-:W-:Y:S01]  /*4da0*/  FMUL R46, R46, R23 ;  /* 0x000000172e2e7220 */ /* 0x004fe20000400000 */
[----:B------:R-:W-:-:S03]  /*4db0*/  FMUL R105, R66, R105 ;  /* 0x0000006942697220 */ /* 0x000fc60000400000 */
[----:B------:R-:W-:-:S03]  /*4dc0*/  FMUL R93, R93, R46 ;  /* 0x0000002e5d5d7220 */ /* 0x000fc60000400000 */
[----:B------:R-:W2:Y:S01]  /*4dd0*/  MUFU.RCP R10, R10 ;  /* 0x0000000a000a7308 */ /* 0x000ea20000001000 */
[----:B-1----:R-:W-:Y:S01]  /*4de0*/  FMUL R28, R28, R11 ;  /* 0x0000000b1c1c7220 */ /* 0x002fe20000400000 */
[----:B------:R-:W-:Y:S01]  /*4df0*/  FMUL R11, R40, R7 ;  /* 0x00000007280b7220 */ /* 0x000fe20000400000 */
[----:B------:R-:W-:Y:S02]  /*4e00*/  F2FP.BF16.F32.PACK_AB R7, R14, R85 ;  /* 0x000000550e07723e */ /* 0x000fe400000010ff */
[----:B------:R-:W-:Y:S01]  /*4e10*/  FMUL R103, R103, R28 ;  /* 0x0000001c67677220 */ /* 0x000fe20000400000 */
[C---:B------:R-:W-:Y:S02]  /*4e20*/  FMUL R11, R66.reuse, R11 ;  /* 0x0000000b420b7220 */ /* 0x040fe40000400000 */
[----:B------:R-:W1:Y:S01]  /*4e30*/  MUFU.RCP R5, R5 ;  /* 0x0000000500057308 */ /* 0x000e620000001000 */
[----:B---3--:R-:W-:Y:S01]  /*4e40*/  FMUL R29, R29, R12 ;  /* 0x0000000c1d1d7220 */ /* 0x008fe20000400000 */
[----:B------:R-:W-:-:S03]  /*4e50*/  FMUL R103, R66, R103 ;  /* 0x0000006742677220 */ /* 0x000fc60000400000 */
[----:B------:R-:W-:-:S03]  /*4e60*/  FMUL R29, R104, R29 ;  /* 0x0000001d681d7220 */ /* 0x000fc60000400000 */
[----:B------:R-:W3:Y:S01]  /*4e70*/  MUFU.RCP R6, R6 ;  /* 0x0000000600067308 */ /* 0x000ee20000001000 */
[----:B--2---:R-:W-:-:S04]  /*4e80*/  FMUL R31, R31, R10 ;  /* 0x0000000a1f1f7220 */ /* 0x004fc80000400000 */
[----:B------:R-:W-:-:S03]  /*4e90*/  FMUL R31, R106, R31 ;  /* 0x0000001f6a1f7220 */ /* 0x000fc60000400000 */
[----:B------:R-:W2:Y:S01]  /*4ea0*/  MUFU.RCP R4, R4 ;  /* 0x0000000400047308 */ /* 0x000ea20000001000 */
[----:B-1----:R-:W-:Y:S01]  /*4eb0*/  FMUL R9, R34, R5 ;  /* 0x0000000522097220 */ /* 0x002fe20000400000 */
[----:B------:R-:W-:-:S03]  /*4ec0*/  F2FP.BF16.F32.PACK_AB R5, R24, R81 ;  /* 0x000000511805723e */ /* 0x000fc600000010ff */
[----:B------:R-:W-:-:S03]  /*4ed0*/  FMUL R9, R42, R9 ;  /* 0x000000092a097220 */ /* 0x000fc60000400000 */
[----:B------:R-:W1:Y:S01]  /*4ee0*/  MUFU.RCP R115, R115 ;  /* 0x0000007300737308 */ /* 0x000e620000001000 */
[----:B---3--:R-:W-:Y:S01]  /*4ef0*/  FMUL R10, R33, R6 ;  /* 0x00000006210a7220 */ /* 0x008fe20000400000 */
[----:B------:R-:W-:Y:S01]  /*4f00*/  F2FP.BF16.F32.PACK_AB R6, R22, R83 ;  /* 0x000000531606723e */ /* 0x000fe200000010ff */
[C---:B------:R-:W-:Y:S02]  /*4f10*/  FMUL R9, R66.reuse, R9 ;  /* 0x0000000942097220 */ /* 0x040fe40000400000 */
[----:B------:R-:W-:Y:S01]  /*4f20*/  FMUL R41, R41, R10 ;  /* 0x0000000a29297220 */ /* 0x000fe20000400000 */
[----:B------:R-:W-:Y:S02]  /*4f30*/  FMUL R10, R66, R31 ;  /* 0x0000001f420a7220 */ /* 0x000fe40000400000 */
[----:B------:R-:W3:Y:S01]  /*4f40*/  MUFU.RCP R122, R122 ;  /* 0x0000007a007a7308 */ /* 0x000ee20000001000 */
[----:B--2---:R-:W-:Y:S01]  /*4f50*/  FMUL R12, R35, R4 ;  /* 0x00000004230c7220 */ /* 0x004fe20000400000 */
[----:B------:R-:W-:Y:S01]  /*4f60*/  F2FP.BF16.F32.PACK_AB R4, R20, R79 ;  /* 0x0000004f1404723e */ /* 0x000fe200000010ff */
[----:B------:R-:W-:-:S02]  /*4f70*/  FMUL R28, R66, R41 ;  /* 0x00000029421c7220 */ /* 0x000fc40000400000 */
[----:B------:R-:W-:-:S03]  /*4f80*/  FMUL R43, R43, R12 ;  /* 0x0000000c2b2b7220 */ /* 0x000fc60000400000 */
[----:B------:R-:W2:Y:S01]  /*4f90*/  MUFU.RCP R13, R13 ;  /* 0x0000000d000d7308 */ /* 0x000ea20000001000 */
[----:B-1----:R-:W-:Y:S01]  /*4fa0*/  FMUL R38, R38, R115 ;  /* 0x0000007326267220 */ /* 0x002fe20000400000 */
[----:B------:R-:W-:-:S03]  /*4fb0*/  FMUL R12, R66, R43 ;  /* 0x0000002b420c7220 */ /* 0x000fc60000400000 */
[----:B------:R-:W-:Y:S01]  /*4fc0*/  FMUL R89, R89, R38 ;  /* 0x0000002659597220 */ /* 0x000fe20000400000 */
[----:B------:R-:W-:Y:S01]  /*4fd0*/  FMUL R38, R66, R99 ;  /* 0x0000006342267220 */ /* 0x000fe20000400000 */
[----:B------:R-:W-:Y:S01]  /*4fe0*/  F2FP.BF16.F32.PACK_AB R15, R12, R9 ;  /* 0x000000090c0f723e */ /* 0x000fe200000010ff */
[----:B------:R1:W4:Y:S01]  /*4ff0*/  MUFU.RCP R19, R17 ;  /* 0x0000001100137308 */ /* 0x0003220000001000 */
[----:B---3--:R-:W-:-:S04]  /*5000*/  FMUL R39, R39, R122 ;  /* 0x0000007a27277220 */ /* 0x008fc80000400000 */
[----:B------:R-:W-:-:S03]  /*5010*/  FMUL R39, R90, R39 ;  /* 0x000000275a277220 */ /* 0x000fc60000400000 */
[----:B------:R-:W3:Y:S01]  /*5020*/  MUFU.RCP R124, R116 ;  /* 0x00000074007c7308 */ /* 0x000ee20000001000 */
[----:B--2---:R-:W-:Y:S01]  /*5030*/  FMUL R26, R26, R13 ;  /* 0x0000000d1a1a7220 */ /* 0x004fe20000400000 */
[----:B------:R-:W-:-:S03]  /*5040*/  FMUL R39, R66, R39 ;  /* 0x0000002742277220 */ /* 0x000fc60000400000 */
[----:B------:R-:W-:Y:S02]  /*5050*/  FMUL R101, R101, R26 ;  /* 0x0000001a65657220 */ /* 0x000fe40000400000 */
[----:B------:R-:W-:Y:S01]  /*5060*/  FMNMX.NAN R13, |R39|, |R10|, !PT ;  /* 0x4000000a270d7209 */ /* 0x000fe20007820200 */
[----:B------:R-:W2:Y:S01]  /*5070*/  MUFU.RCP R77, R77 ;  /* 0x0000004d004d7308 */ /* 0x000ea20000001000 */
[----:B-1----:R-:W-:Y:S01]  /*5080*/  IADD3 R17, PT, PT, R127, 0x4400, RZ ;  /* 0x000044007f117810 */ /* 0x002fe20007ffe0ff */
[----:B----4-:R-:W-:Y:S01]  /*5090*/  FMUL R50, R50, R19 ;  /* 0x0000001332327220 */ /* 0x010fe20000400000 */
[----:B------:R-:W-:Y:S01]  /*50a0*/  FMNMX.NAN R19, |R47|, |R12|, !PT ;  /* 0x4000000c2f137209 */ /* 0x000fe20007820200 */
[C---:B------:R-:W-:Y:S01]  /*50b0*/  FMUL R12, R66.reuse, R29 ;  /* 0x0000001d420c7220 */ /* 0x040fe20000400000 */
[----:B------:R-:W-:Y:S01]  /*50c0*/  SHF.R.U32.HI R8, RZ, 0x3, R17 ;  /* 0x00000003ff087819 */ /* 0x000fe20000011611 */
[----:B------:R-:W-:Y:S01]  /*50d0*/  FMUL R97, R97, R50 ;  /* 0x0000003261617220 */ /* 0x000fe20000400000 */
[----:B------:R-:W-:Y:S01]  /*50e0*/  IADD3 R127, PT, PT, R127, 0x4430, RZ ;  /* 0x000044307f7f7810 */ /* 0x000fe20007ffe0ff */
[----:B------:R-:W1:Y:S01]  /*50f0*/  MUFU.RCP R117, R117 ;  /* 0x0000007500757308 */ /* 0x000e620000001000 */
[----:B------:R-:W-:Y:S01]  /*5100*/  LOP3.LUT R8, R17, 0x30, R8, 0x78, !PT ;  /* 0x0000003011087812 */ /* 0x000fe200078e7808 */
[----:B---3--:R-:W-:Y:S01]  /*5110*/  FMUL R37, R37, R124 ;  /* 0x0000007c25257220 */ /* 0x008fe20000400000 */
[----:B------:R-:W-:Y:S01]  /*5120*/  FMUL R34, R66, R97 ;  /* 0x0000006142227220 */ /* 0x000fe20000400000 */
[----:B------:R-:W-:-:S02]  /*5130*/  SHF.R.U32.HI R17, RZ, 0x3, R134 ;  /* 0x00000003ff117819 */ /* 0x000fc40000011686 */
[----:B------:R3:W-:Y:S01]  /*5140*/  STS.128 [R8], R4 ;  /* 0x0000000408007388 */ /* 0x0007e20000000c00 */
[----:B------:R-:W-:Y:S01]  /*5150*/  FMUL R37, R88, R37 ;  /* 0x0000002558257220 */ /* 0x000fe20000400000 */
[----:B------:R-:W4:Y:S01]  /*5160*/  MUFU.RCP R21, R21 ;  /* 0x0000001500157308 */ /* 0x000f220000001000 */
[----:B--2---:R-:W-:Y:S01]  /*5170*/  FMUL R44, R44, R77 ;  /* 0x0000004d2c2c7220 */ /* 0x004fe20000400000 */
[----:B------:R-:W-:Y:S02]  /*5180*/  FMNMX3.NAN R19, |R14|, |R27|, R19, !PT ;  /* 0x4000001b0e137276 */ /* 0x000fe40007820213 */
[----:B------:R-:W-:Y:S01]  /*5190*/  F2FP.BF16.F32.PACK_AB R14, R28, R11 ;  /* 0x0000000b1c0e723e */ /* 0x000fe200000010ff */
[----:B------:R-:W-:Y:S01]  /*51a0*/  FMUL R91, R91, R44 ;  /* 0x0000002c5b5b7220 */ /* 0x000fe20000400000 */
[----:B------:R-:W-:Y:S02]  /*51b0*/  FMNMX3.NAN R24, |R24|, |R51|, R13, !PT ;  /* 0x4000003318187276 */ /* 0x000fe4000782020d */
[----:B------:R-:W2:Y:S01]  /*51c0*/  MUFU.RCP R116, R18 ;  /* 0x0000001200747308 */ /* 0x000ea20000001000 */
[----:B-1----:R-:W-:Y:S01]  /*51d0*/  FMUL R36, R36, R117 ;  /* 0x0000007524247220 */ /* 0x002fe20000400000 */
[----:B------:R-:W-:-:S02]  /*51e0*/  F2FP.BF16.F32.PACK_AB R13, R10, R105 ;  /* 0x000000690a0d723e */ /* 0x000fc400000010ff */
[----:B------:R-:W-:Y:S01]  /*51f0*/  LOP3.LUT R17, R134, 0x30, R17, 0x78, !PT ;  /* 0x0000003086117812 */ /* 0x000fe200078e7811 */
[----:B------:R-:W-:Y:S01]  /*5200*/  FMUL R87, R87, R36 ;  /* 0x0000002457577220 */ /* 0x000fe20000400000 */
[----:B------:R-:W-:Y:S01]  /*5210*/  FMUL R36, R66, R101 ;  /* 0x0000006542247220 */ /* 0x000fe20000400000 */
[----:B------:R-:W-:Y:S01]  /*5220*/  F2FP.BF16.F32.PACK_AB R10, R25, R38 ;  /* 0x00000026190a723e */ /* 0x000fe200000010ff */
[----:B----4-:R-:W-:Y:S01]  /*5230*/  FMUL R48, R48, R21 ;  /* 0x0000001530307220 */ /* 0x010fe20000400000 */
[----:B------:R-:W-:Y:S01]  /*5240*/  FMUL R87, R66, R87 ;  /* 0x0000005742577220 */ /* 0x000fe20000400000 */
[----:B------:R-:W-:Y:S02]  /*5250*/  FMNMX.NAN R19, R19, R24, !PT ;  /* 0x0000001813137209 */ /* 0x000fe40007820000 */
[----:B------:R-:W-:Y:S01]  /*5260*/  FMUL R95, R95, R48 ;  /* 0x000000305f5f7220 */ /* 0x000fe20000400000 */
[----:B--2---:R-:W-:-:S03]  /*5270*/  FMUL R49, R49, R116 ;  /* 0x0000007431317220 */ /* 0x004fc60000400000 */
[C---:B------:R-:W-:Y:S01]  /*5280*/  FMUL R32, R66.reuse, R95 ;  /* 0x0000005f42207220 */ /* 0x040fe20000400000 */
[----:B------:R-:W-:Y:S01]  /*5290*/  SHF.R.U32.HI R18, RZ, 0x3, R127 ;  /* 0x00000003ff127819 */ /* 0x000fe2000001167f */
[----:B---3--:R-:W-:Y:S01]  /*52a0*/  FMUL R4, R66, R93 ;  /* 0x0000005d42047220 */ /* 0x008fe20000400000 */
[----:B------:R-:W-:Y:S01]  /*52b0*/  FMNMX.NAN R5, |R45|, |R28|, !PT ;  /* 0x4000001c2d057209 */ /* 0x000fe20007820200 */
[----:B------:R-:W-:Y:S01]  /*52c0*/  FMUL R49, R96, R49 ;  /* 0x0000003160317220 */ /* 0x000fe20000400000 */
[----:B------:R-:W-:Y:S01]  /*52d0*/  FMUL R6, R66, R91 ;  /* 0x0000005b42067220 */ /* 0x000fe20000400000 */
[----:B------:R-:W-:Y:S02]  /*52e0*/  LOP3.LUT R18, R127, 0x30, R18, 0x78, !PT ;  /* 0x000000307f127812 */ /* 0x000fe400078e7812 */
[----:B------:R-:W-:Y:S01]  /*52f0*/  FMNMX.NAN R26, |R4|, |R9|, !PT ;  /* 0x40000009041a7209 */ /* 0x000fe20007820200 */
[C---:B------:R-:W-:Y:S01]  /*5300*/  FMUL R49, R66.reuse, R49 ;  /* 0x0000003142317220 */ /* 0x040fe20000400000 */
[----:B------:R-:W-:Y:S01]  /*5310*/  F2FP.BF16.F32.PACK_AB R7, R47, R4 ;  /* 0x000000042f07723e */ /* 0x000fe200000010ff */
[----:B------:R-:W-:Y:S01]  /*5320*/  FMUL R4, R66, R89 ;  /* 0x0000005942047220 */ /* 0x000fe20000400000 */
[----:B------:R-:W-:-:S02]  /*5330*/  FMNMX3.NAN R22, |R22|, |R25|, R5, !PT ;  /* 0x4000001916167276 */ /* 0x000fc40007820205 */
[----:B------:R-:W-:Y:S02]  /*5340*/  FMNMX.NAN R28, |R6|, |R11|, !PT ;  /* 0x4000000b061c7209 */ /* 0x000fe40007820200 */
[----:B------:R-:W-:Y:S02]  /*5350*/  FMNMX.NAN R30, |R4|, |R105|, !PT ;  /* 0x40000069041e7209 */ /* 0x000fe40007820200 */
[----:B------:R-:W-:Y:S01]  /*5360*/  F2FP.BF16.F32.PACK_AB R5, R39, R4 ;  /* 0x000000042705723e */ /* 0x000fe200000010ff */
[----:B------:R-:W-:Y:S01]  /*5370*/  FMUL R4, R66, R37 ;  /* 0x0000002542047220 */ /* 0x000fe20000400000 */
[----:B------:R-:W-:Y:S02]  /*5380*/  F2FP.BF16.F32.PACK_AB R6, R45, R6 ;  /* 0x000000062d06723e */ /* 0x000fe400000010ff */
[----:B------:R-:W-:Y:S02]  /*5390*/  F2FP.BF16.F32.PACK_AB R11, R27, R36 ;  /* 0x000000241b0b723e */ /* 0x000fe400000010ff */
[----:B------:R-:W-:-:S02]  /*53a0*/  FMNMX.NAN R21, |R4|, |R12|, !PT ;  /* 0x4000000c04157209 */ /* 0x000fc40007820200 */
[----:B------:R-:W-:Y:S02]  /*53b0*/  F2FP.BF16.F32.PACK_AB R4, R4, R87 ;  /* 0x000000570404723e */ /* 0x000fe400000010ff */
[----:B------:R-:W-:Y:S02]  /*53c0*/  F2FP.BF16.F32.PACK_AB R9, R51, R34 ;  /* 0x000000223309723e */ /* 0x000fe400000010ff */
[----:B------:R-:W-:Y:S01]  /*53d0*/  F2FP.BF16.F32.PACK_AB R8, R49, R32 ;  /* 0x000000203108723e */ /* 0x000fe200000010ff */
[----:B------:R1:W-:Y:S01]  /*53e0*/  STS.128 [R16], R4 ;  /* 0x0000000410007388 */ /* 0x0003e20000000c00 */
[-C--:B------:R-:W-:Y:S02]  /*53f0*/  F2FP.BF16.F32.PACK_AB R12, R12, R103.reuse ;  /* 0x000000670c0c723e */ /* 0x080fe400000010ff */
[----:B------:R-:W-:Y:S01]  /*5400*/  FMNMX.NAN R87, |R87|, |R103|, !PT ;  /* 0x4000006757577209 */ /* 0x000fe20007820200 */
[----:B------:R1:W-:Y:S01]  /*5410*/  STS.128 [R17], R8 ;  /* 0x0000000811007388 */ /* 0x0003e20000000c00 */
[----:B------:R-:W-:-:S02]  /*5420*/  FMNMX3.NAN R26, |R85|, |R36|, R26, !PT ;  /* 0x40000024551a7276 */ /* 0x000fc4000782021a */
[----:B------:R-:W-:Y:S01]  /*5430*/  FMNMX3.NAN R81, |R81|, |R34|, R30, !PT ;  /* 0x4000002251517276 */ /* 0x000fe2000782021e */
[----:B------:R1:W-:Y:S01]  /*5440*/  STS.128 [R18], R12 ;  /* 0x0000000c12007388 */ /* 0x0003e20000000c00 */
[----:B------:R-:W-:Y:S02]  /*5450*/  FMNMX3.NAN R21, |R20|, |R49|, R21, !PT ;  /* 0x4000003114157276 */ /* 0x000fe40007820215 */
[----:B------:R-:W-:Y:S01]  /*5460*/  FMNMX3.NAN R28, |R83|, |R38|, R28, !PT ;  /* 0x40000026531c7276 */ /* 0x000fe2000782021c */
[----:B------:R2:W-:Y:S06]  /*5470*/  MEMBAR.ALL.CTA ;  /* 0x0000000000007992 */ /* 0x0005ec0000008000 */
[----:B--2---:R-:W2:Y:S01]  /*5480*/  FENCE.VIEW.ASYNC.S ;  /* 0x00000000000073c6 */ /* 0x004ea20000000000 */
[----:B------:R-:W-:-:S02]  /*5490*/  FMNMX3.NAN R87, |R79|, |R32|, R87, !PT ;  /* 0x400000204f577276 */ /* 0x000fc40007820257 */
[----:B------:R-:W-:Y:S02]  /*54a0*/  FMNMX.NAN R26, R26, R81, !PT ;  /* 0x000000511a1a7209 */ /* 0x000fe40007820000 */
[----:B------:R-:W-:Y:S02]  /*54b0*/  FMNMX3.NAN R19, R21, R22, R19, !PT ;  /* 0x0000001615137276 */ /* 0x000fe40007820013 */
[----:B------:R-:W-:-:S04]  /*54c0*/  FMNMX3.NAN R26, R87, R28, R26, !PT ;  /* 0x0000001c571a7276 */ /* 0x000fc8000782001a */
[----:B------:R-:W-:-:S04]  /*54d0*/  FMNMX3.NAN R19, R26, R19, RZ, !PT ;  /* 0x000000131a137276 */ /* 0x000fc800078200ff */
[----:B------:R-:W-:Y:S01]  /*54e0*/  FMNMX R76, R19, R76, !PT ;  /* 0x0000004c134c7209 */ /* 0x000fe20007800000 */
[----:B--2---:R-:W-:Y:S06]  /*54f0*/  BAR.SYNC.DEFER_BLOCKING 0x2, 0x80 ;  /* 0x0082000000007b1d */ /* 0x004fec0000010000 */
[----:B------:R-:W-:Y:S05]  /*5500*/  @P2 BRA `(.L_x_71) ;  /* 0x0000000000442947 */ /* 0x000fea0003800000 */
[----:B------:R-:W-:Y:S01]  /*5510*/  IMAD R78, R53, 0x4, R78 ;  /* 0x00000004354e7824 */ /* 0x000fe200078e024e */
[----:B------:R-:W-:Y:S01]  /*5520*/  UIADD3 UR12, UP0, UPT, UR10, 0x2c0, URZ ;  /* 0x000002c00a0c7890 */ /* 0x000fe2000ff1e0ff */
[----:B------:R-:W-:Y:S02]  /*5530*/  PLOP3.LUT P0, PT, PT, PT, PT, 0x80, 0x8 ;  /* 0x000000000008781c */ /* 0x000fe40003f0f070 */
[----:B-1----:R-:W-:Y:S01]  /*5540*/  IADD3 R4, PT, PT, R3, 0x4400, RZ ;  /* 0x0000440003047810 */ /* 0x002fe20007ffe0ff */
[----:B------:R-:W-:Y:S01]  /*5550*/  IMAD.SHL.U32 R78, R78, 0x10, RZ ;  /* 0x000000104e4e7824 */ /* 0x000fe200078e00ff */
[----:B------:R-:W-:-:S12]  /*5560*/  UIADD3.X UR13, UPT, UPT, URZ, UR11, URZ, UP0, !UPT ;  /* 0x0000000bff0d7290 */ /* 0x000fd800087fe4ff */
.L_x_72:
        /* <DEDUP_REMOVED lines=10> */
[----:B------:R0:W-:Y:S02]  /*5610*/  UTMACMDFLUSH ;  /* 0x00000000000079b7 */ /* 0x0001e40000000000 */
.L_x_71:
[----:B------:R-:W-:Y:S01]  /*5620*/  BAR.SYNC.DEFER_BLOCKING 0x2, 0x80 ;  /* 0x0082000000007b1d */ /* 0x000fe20000010000 */
[----:B------:R-:W-:Y:S01]  /*5630*/  HFMA2 R78, -RZ, RZ, 0, 1.1920928955078125e-07 ;  /* 0x00000002ff4e7431 */ /* 0x000fe200000001ff */
[----:B------:R-:W-:-:S04]  /*5640*/  PLOP3.LUT P0, PT, PT, PT, PT, 0x8, 0x80 ;  /* 0x000000000080781c */ /* 0x000fc80003f0e170 */
[----:B------:R-:W-:Y:S09]  /*5650*/  @P3 BRA `(.L_x_73) ;  /* 0xffffffe400183947 */ /* 0x000ff2000383ffff */
[----:B------:R-:W-:Y:S01]  /*5660*/  ELECT P0, URZ, PT ;  /* 0x0000000000ff782f */ /* 0x000fe20003800000 */
[----:B-1----:R-:W-:Y:S01]  /*5670*/  IMAD R5, R64, 0x8, R3 ;  /* 0x0000000840057824 */ /* 0x002fe200078e0203 */
[----:B------:R-:W-:Y:S11]  /*5680*/  BSSY B0, `(.L_x_74) ;  /* 0x000000a000007945 */ /* 0x000ff60003800000 */
[----:B------:R-:W-:Y:S01]  /*5690*/  @P0 VIADD R6, R55, 0x80 ;  /* 0x0000008037060836 */ /* 0x000fe20000000000 */
[----:B------:R-:W-:-:S02]  /*56a0*/  @P0 MOV R4, 0x1 ;  /* 0x0000000100040802 */ /* 0x000fc40000000f00 */
[----:B------:R-:W-:Y:S02]  /*56b0*/  LEA R55, R64, R3, 0x4 ;  /* 0x0000000340377211 */ /* 0x000fe400078e20ff */
[----:B------:R-:W-:Y:S01]  /*56c0*/  @P0 PRMT R7, R57, 0x654, R6 ;  /* 0x0000065439070816 */ /* 0x000fe20000000006 */
[----:B------:R-:W-:-:S03]  /*56d0*/  IMAD.U32 R6, R61, -0x80000000, RZ ;  /* 0x800000003d067824 */ /* 0x000fc600078e00ff */
[----:B------:R1:W-:Y:S01]  /*56e0*/  @P0 SYNCS.ARRIVE.TRANS64.RED.ART0 RZ, [R7+URZ], R4 ;  /* 0x0000000407ff09a7 */ /* 0x0003e200085004ff */
[----:B------:R-:W-:Y:S01]  /*56f0*/  ISETP.NE.AND P0, PT, R58, RZ, PT ;  /* 0x000000ff3a00720c */ /* 0x000fe20003f05270 */
[----:B------:R-:W2:Y:S02]  /*5700*/  SYNCS.PHASECHK.TRANS64.TRYWAIT P1, [R5+URZ+0x90], R6 ;  /* 0x00009006050075a7 */ /* 0x000ea400080211ff */
[----:B-12---:R-:W-:Y:S10]  /*5710*/  @!P1 BRA `(.L_x_75) ;  /* 0x0000000c00549947 */ /* 0x006ff40003800000 */
.L_x_111:
[----:B------:R-:W-:Y:S05]  /*5720*/  BSYNC B0 ;  /* 0x0000000000007941 */ /* 0x000fea0003800000 */
.L_x_74:
[----:B------:R-:W2:Y:S01]  /*5730*/  LDS.128 R52, [R55+0x37410] ;  /* 0x0374100037347984 */ /* 0x000ea20000000c00 */
[----:B------:R-:W-:Y:S01]  /*5740*/  CREDUX.MAXABS.F32.NAN UR4, R76 ;  /* 0x000000004c0472cc */ /* 0x000fe20000006400 */
[----:B-1----:R-:W-:Y:S01]  /*5750*/  @!P0 IMAD R7, R65, 0x4, R3 ;  /* 0x0000000441078824 */ /* 0x002fe200078e0203 */
[----:B------:R-:W-:Y:S01]  /*5760*/  BSSY.RECONVERGENT B0, `(.L_x_76) ;  /* 0x0000014000007945 */ /* 0x000fe20003800200 */
[----:B------:R1:W-:Y:S06]  /*5770*/  MEMBAR.ALL.CTA ;  /* 0x0000000000007992 */ /* 0x0003ec0000008000 */
[----:B-1----:R-:W1:Y:S01]  /*5780*/  FENCE.VIEW.ASYNC.S ;  /* 0x00000000000073c6 */ /* 0x002e620000000000 */
[----:B------:R-:W-:Y:S01]  /*5790*/  IADD3 R62, PT, PT, R62, 0x1, RZ ;  /* 0x000000013e3e7810 */ /* 0x000fe20007ffe0ff */
[----:B------:R-:W-:-:S02]  /*57a0*/  VIADD R64, R64, 0x1 ;  /* 0x0000000140407836 */ /* 0x000fc40000000000 */
[----:B------:R-:W-:Y:S01]  /*57b0*/  IMAD.U32 R4, RZ, RZ, UR4 ;  /* 0x00000004ff047e24 */ /* 0x000fe2000f8e00ff */
[----:B-1----:R1:W-:Y:S04]  /*57c0*/  SYNCS.ARRIVE.TRANS64.ART0 RZ, [R5+URZ+0xa0], R0 ;  /* 0x0000a00005ff79a7 */ /* 0x0023e800085000ff */
[----:B------:R1:W-:Y:S01]  /*57d0*/  @!P0 STS [R7+0x37400], R4 ;  /* 0x0374000407008388 */ /* 0x0003e20000000800 */
[----:B------:R-:W-:Y:S01]  /*57e0*/  BAR.SYNC.DEFER_BLOCKING 0x2, 0x80 ;  /* 0x0082000000007b1d */ /* 0x000fe20000010000 */
[----:B------:R-:W-:-:S13]  /*57f0*/  LOP3.LUT P0, RZ, R65, R58, RZ, 0xfc, !PT ;  /* 0x0000003a41ff7212 */ /* 0x000fda000780fcff */
[----:B------:R-:W-:Y:S05]  /*5800*/  @P0 BRA `(.L_x_77) ;  /* 0x0000000000240947 */ /* 0x000fea0003800000 */
[----:B------:R-:W-:Y:S01]  /*5810*/  IMAD.U32 R2, RZ, RZ, UR7 ;  /* 0x00000007ff027e24 */ /* 0x000fe2000f8e00ff */
[----:B------:R-:W-:Y:S01]  /*5820*/  MOV R3, 0x400 ;  /* 0x0000040000037802 */ /* 0x000fe20000000f00 */
[----:B------:R-:W3:Y:S03]  /*5830*/  LDC.64 R8, c[0x0][0x740] ;  /* 0x0001d000ff087b82 */ /* 0x000ee60000000a00 */
[----:B------:R-:W-:-:S05]  /*5840*/  LEA R3, R2, R3, 0x18 ;  /* 0x0000000302037211 */ /* 0x000fca00078ec0ff */
[----:B-1----:R-:W1:Y:S01]  /*5850*/  LDS.128 R4, [R3+0x37400] ;  /* 0x0374000003047984 */ /* 0x002e620000000c00 */
[----:B---3--:R-:W-:Y:S01]  /*5860*/  IMAD.WIDE R8, R56, 0x4, R8 ;  /* 0x0000000438087825 */ /* 0x008fe200078e0208 */
[----:B-1----:R-:W-:-:S04]  /*5870*/  FMNMX3 R4, R4, RZ, R5, !PT ;  /* 0x000000ff04047276 */ /* 0x002fc80007800005 */
[----:B------:R-:W-:-:S05]  /*5880*/  FMNMX3 R7, R4, R6, R7, !PT ;  /* 0x0000000604077276 */ /* 0x000fca0007800007 */
[----:B------:R3:W-:Y:S02]  /*5890*/  REDG.E.MAX.S32.STRONG.GPU desc[UR30][R8.64], R7 ;  /* 0x000000070800798e */ /* 0x0007e4000d12e31e */
.L_x_77:
[----:B------:R-:W-:Y:S05]  /*58a0*/  BSYNC.RECONVERGENT B0 ;  /* 0x0000000000007941 */ /* 0x000fea0003800200 */
.L_x_76:
[----:B--2---:R-:W-:Y:S02]  /*58b0*/  ISETP.NE.AND P0, PT, R55, 0x1, PT ;  /* 0x000000013700780c */ /* 0x004fe40003f05270 */
[----:B------:R-:W-:Y:S02]  /*58c0*/  ISETP.NE.AND P1, PT, R64, 0x2, PT ;  /* 0x000000024000780c */ /* 0x000fe40003f25270 */
[----:B------:R-:W-:Y:S02]  /*58d0*/  ISETP.NE.AND P2, PT, R62, 0x2, PT ;  /* 0x000000023e00780c */ /* 0x000fe40003f45270 */
[----:B------:R-:W-:Y:S02]  /*58e0*/  SEL R6, RZ, 0x1, P1 ;  /* 0x00000001ff067807 */ /* 0x000fe40000800000 */
[----:B-1----:R-:W-:Y:S02]  /*58f0*/  SEL R4, RZ, 0x1, P2 ;  /* 0x00000001ff047807 */ /* 0x002fe40001000000 */
[----:B------:R-:W-:-:S02]  /*5900*/  LOP3.LUT R61, R61, R6, RZ, 0x3c, !PT ;  /* 0x000000063d3d7212 */ /* 0x000fc400078e3cff */
[----:B------:R-:W-:Y:S02]  /*5910*/  LOP3.LUT R59, R59, R4, RZ, 0x3c, !PT ;  /* 0x000000043b3b7212 */ /* 0x000fe400078e3cff */
[----:B------:R-:W-:Y:S02]  /*5920*/  SEL R64, R64, RZ, P1 ;  /* 0x000000ff40407207 */ /* 0x000fe40000800000 */
[----:B------:R-:W-:Y:S01]  /*5930*/  SEL R62, R62, RZ, P2 ;  /* 0x000000ff3e3e7207 */ /* 0x000fe20001000000 */
[----:B------:R-:W-:Y:S06]  /*5940*/  @!P0 BRA `(.L_x_78) ;  /* 0xffffffdc007c8947 */ /* 0x000fec000383ffff */
.L_x_66:
[----:B------:R-:W-:-:S13]  /*5950*/  ISETP.NE.AND P0, PT, R65, RZ, PT ;  /* 0x000000ff4100720c */ /* 0x000fda0003f05270 */
[----:B------:R-:W-:Y:S05]  /*5960*/  @P0 BRA `(.L_x_79) ;  /* 0x0000000000200947 */ /* 0x000fea0003800000 */
[----:B------:R-:W4:Y:S01]  /*5970*/  S2UR UR4, SR_CgaCtaId ;  /* 0x00000000000479c3 */ /* 0x000f220000008800 */
[----:B------:R-:W-:Y:S01]  /*5980*/  ELECT P1, URZ, PT ;  /* 0x0000000000ff782f */ /* 0x000fe20003820000 */
[----:B------:R-:W-:-:S06]  /*5990*/  IMAD.MOV.U32 R4, RZ, RZ, 0x1 ;  /* 0x00000001ff047424 */ /* 0x000fcc00078e00ff */
[----:B------:R-:W-:Y:S06]  /*59a0*/  UVIRTCOUNT.DEALLOC.SMPOOL 0x80 ;  /* 0x000000800000784c */ /* 0x000fec0000000000 */
[----:B------:R-:W-:Y:S01]  /*59b0*/  @P1 MOV R5, 0x40 ;  /* 0x0000004000051802 */ /* 0x000fe20000000f00 */
[----:B----4-:R-:W-:-:S05]  /*59c0*/  @P1 IMAD.U32 R2, RZ, RZ, UR4 ;  /* 0x00000004ff021e24 */ /* 0x010fca000f8e00ff */
[----:B------:R-:W-:-:S05]  /*59d0*/  @P1 LEA R5, R2, R5, 0x18 ;  /* 0x0000000502051211 */ /* 0x000fca00078ec0ff */
[----:B------:R4:W-:Y:S02]  /*59e0*/  @P1 STS.U8 [R5], R4 ;  /* 0x0000000405001388 */ /* 0x0009e40000000000 */
.L_x_79:
[----:B------:R-:W-:Y:S06]  /*59f0*/  BAR.SYNC.DEFER_BLOCKING 0x2, 0x80 ;  /* 0x0082000000007b1d */ /* 0x000fec0000010000 */
[----:B------:R-:W-:Y:S05]  /*5a00*/  @P0 BRA `(.L_x_80) ;  /* 0x0000000000d80947 */ /* 0x000fea0003800000 */
[----:B----4-:R-:W-:Y:S01]  /*5a10*/  VIADD R5, R3, 0xb0 ;  /* 0x000000b003057836 */ /* 0x010fe20000000000 */
[----:B------:R-:W-:Y:S01]  /*5a20*/  LOP3.LUT R2, R2, 0x1, RZ, 0x3c, !PT ;  /* 0x0000000102027812 */ /* 0x000fe200078e3cff */
[----:B------:R-:W-:Y:S03]  /*5a30*/  BSSY B0, `(.L_x_81) ;  /* 0x0000005000007945 */ /* 0x000fe60003800000 */
[----:B------:R-:W-:-:S04]  /*5a40*/  PRMT R5, R2, 0x654, R5 ;  /* 0x0000065402057816 */ /* 0x000fc80000000005 */
[----:B------:R4:W-:Y:S01]  /*5a50*/  SYNCS.ARRIVE.TRANS64.RED.ART0 RZ, [R5+URZ], R0 ;  /* 0x0000000005ff79a7 */ /* 0x0009e200085004ff */
[----:B------:R-:W5:Y:S02]  /*5a60*/  SYNCS.PHASECHK.TRANS64.TRYWAIT P0, [R3+URZ+0xb0], RZ ;  /* 0x0000b0ff030075a7 */ /* 0x000f6400080011ff */
[----:B----45:R-:W-:Y:S05]  /*5a70*/  @!P0 BRA `(.L_x_82) ;  /* 0x0000000800948947 */ /* 0x030fea0003800000 */
.L_x_112:
[----:B--2---:R-:W-:Y:S05]  /*5a80*/  BSYNC B0 ;  /* 0x0000000000007941 */ /* 0x004fea0003800000 */
.L_x_81:
[----:B------:R-:W2:Y:S01]  /*5a90*/  S2UR UR5, SR_CgaCtaId ;  /* 0x00000000000579c3 */ /* 0x000ea20000008800 */
[----:B------:R-:W-:Y:S01]  /*5aa0*/  NOP ;  /* 0x0000000000007918 */ /* 0x000fe20000000000 */
[----:B------:R-:W-:Y:S01]  /*5ab0*/  UMOV UR4, 0x50 ;  /* 0x0000005000047882 */ /* 0x000fe20000000000 */
[----:B---3--:R-:W-:Y:S01]  /*5ac0*/  LOP3.LUT R7, R63, 0xffff, RZ, 0xc0, !PT ;  /* 0x0000ffff3f077812 */ /* 0x008fe200078ec0ff */
[----:B------:R-:W-:-:S03]  /*5ad0*/  IMAD.MOV.U32 R4, RZ, RZ, 0xffff ;  /* 0x0000ffffff047424 */ /* 0x000fc600078e00ff */
[----:B------:R-:W-:-:S05]  /*5ae0*/  SHF.R.U32.HI R7, RZ, 0x5, R7 ;  /* 0x00000005ff077819 */ /* 0x000fca0000011607 */
[----:B------:R-:W-:Y:S01]  /*5af0*/  VIADD R5, R7, 0x10 ;  /* 0x0000001007057836 */ /* 0x000fe20000000000 */
[----:B------:R-:W-:-:S04]  /*5b00*/  SHF.L.U32 R7, R4, R7, RZ ;  /* 0x0000000704077219 */ /* 0x000fc800000006ff */
[----:B------:R-:W-:Y:S01]  /*5b10*/  SHF.L.U32 R0, R0, R5, RZ ;  /* 0x0000000500007219 */ /* 0x000fe200000006ff */
[----:B--2---:R-:W-:-:S03]  /*5b20*/  ULEA UR5, UR5, UR4, 0x18 ;  /* 0x0000000405057291 */ /* 0x004fc6000f8ec0ff */
[----:B------:R-:W-:-:S04]  /*5b30*/  LOP3.LUT R7, R0, R7, RZ, 0xfc, !PT ;  /* 0x0000000700077212 */ /* 0x000fc800078efcff */
[C---:B------:R-:W-:Y:S02]  /*5b40*/  LOP3.LUT R5, R7.reuse, 0xffff, RZ, 0xc0, !PT ;  /* 0x0000ffff07057812 */ /* 0x040fe400078ec0ff */
[----:B------:R-:W2:Y:S02]  /*5b50*/  LDS R2, [UR5] ;  /* 0x00000005ff027984 */ /* 0x000ea40008000800 */
[----:B--2---:R-:W-:-:S04]  /*5b60*/  LOP3.LUT R0, R7, 0xffff, R2, 0x80, !PT ;  /* 0x0000ffff07007812 */ /* 0x004fc800078e8002 */
[----:B------:R-:W-:-:S13]  /*5b70*/  ISETP.NE.AND P0, PT, R0, R5, PT ;  /* 0x000000050000720c */ /* 0x000fda0003f05270 */
[----:B------:R-:W-:Y:S05]  /*5b80*/  @P0 BRA `(.L_x_83) ;  /* 0x00000000006c0947 */ /* 0x000fea0003800000 */
[----:B------:R-:W-:Y:S02]  /*5b90*/  SHF.R.U32.HI R0, RZ, 0x10, R2 ;  /* 0x00000010ff007819 */ /* 0x000fe40000011602 */
[----:B------:R-:W-:-:S04]  /*5ba0*/  SHF.R.U32.HI R5, RZ, 0x10, R7 ;  /* 0x00000010ff057819 */ /* 0x000fc80000011607 */
[----:B------:R-:W-:-:S04]  /*5bb0*/  LOP3.LUT R0, R0, R5, RZ, 0xc0, !PT ;  /* 0x0000000500007212 */ /* 0x000fc800078ec0ff */
[----:B------:R-:W-:-:S13]  /*5bc0*/  ISETP.NE.AND P0, PT, R0, R5, PT ;  /* 0x000000050000720c */ /* 0x000fda0003f05270 */
[----:B------:R-:W-:Y:S05]  /*5bd0*/  @P0 BRA `(.L_x_84) ;  /* 0x00000000004c0947 */ /* 0x000fea0003800000 */
[----:B------:R-:W-:Y:S02]  /*5be0*/  R2UR UR4, R7 ;  /* 0x00000000070472ca */ /* 0x000fe400000e0000 */
[----:B------:R-:W-:Y:S02]  /*5bf0*/  ELECT P0, URZ, PT ;  /* 0x0000000000ff782f */ /* 0x000fe40003800000 */
[----:B------:R-:W-:-:S09]  /*5c00*/  PLOP3.LUT P1, PT, PT, PT, PT, 0x8, 0x80 ;  /* 0x000000000080781c */ /* 0x000fd20003f2e170 */
[----:B------:R-:W-:Y:S02]  /*5c10*/  ULOP3.LUT UR4, URZ, UR4, URZ, 0x33, !UPT ;  /* 0x00000004ff047292 */ /* 0x000fe4000f8e33ff */
[----:B------:R-:W-:-:S10]  /*5c20*/  VOTEU.ANY UP0, P0 ;  /* 0x0000000000ff7886 */ /* 0x000fd40000000100 */
.L_x_85:
[----:B------:R-:W-:Y:S01]  /*5c30*/  @P0 ELECT P1, URZ, PT ;  /* 0x0000000000ff082f */ /* 0x000fe20003820000 */
[----:B------:R2:W-:-:S12]  /*5c40*/  @UP0 UTCATOMSWS.AND URZ, UR4 ;  /* 0x0000000400ff09e3 */ /* 0x0005d80008000000 */
[----:B------:R-:W-:Y:S02]  /*5c50*/  @P1 PLOP3.LUT P0, PT, P1, PT, PT, 0x8, 0x80 ;  /* 0x000000000080181c */ /* 0x000fe40000f0e170 */
[----:B------:R-:W-:-:S11]  /*5c60*/  PLOP3.LUT P1, PT, PT, PT, PT, 0x8, 0x80 ;  /* 0x000000000080781c */ /* 0x000fd60003f2e170 */
[----:B--2---:R-:W-:Y:S05]  /*5c70*/  @P0 BRA.U.ANY `(.L_x_85) ;  /* 0xfffffffd00ec0947 */ /* 0x004fea000393ffff */
[----:B------:R-:W2:Y:S01]  /*5c80*/  S2R R2, SR_LANEID ;  /* 0x0000000000027919 */ /* 0x000ea20000000000 */
[----:B------:R-:W-:Y:S01]  /*5c90*/  IMAD.U32 R0, RZ, RZ, UR4 ;  /* 0x00000004ff007e24 */ /* 0x000fe2000f8e00ff */
[----:B------:R-:W-:Y:S02]  /*5ca0*/  VOTEU.ANY UR6, UPT, PT ;  /* 0x0000000000067886 */ /* 0x000fe400038e0100 */
[----:B------:R-:W-:Y:S01]  /*5cb0*/  UFLO.U32 UR6, UR6 ;  /* 0x00000006000672bd */ /* 0x000fe200080e0000 */
[----:B------:R-:W3:Y:S05]  /*5cc0*/  REDUX UR4, R0 ;  /* 0x00000000000473c4 */ /* 0x000eea0000000000 */
[----:B--2---:R-:W-:-:S02]  /*5cd0*/  ISETP.EQ.U32.AND P0, PT, R2, UR6, PT ;  /* 0x0000000602007c0c */ /* 0x004fc4000bf02070 */
[----:B---3--:R-:W-:-:S11]  /*5ce0*/  MOV R2, UR4 ;  /* 0x0000000400027c02 */ /* 0x008fd60008000f00 */
[----:B------:R2:W-:Y:S01]  /*5cf0*/  @P0 ATOMS.AND RZ, [UR5], R2 ;  /* 0x00000002ffff098c */ /* 0x0005e2000a800005 */
[----:B------:R-:W-:Y:S05]  /*5d00*/  BRA `(.L_x_86) ;  /* 0x0000000000147947 */ /* 0x000fea0003800000 */
.L_x_84:
[----:B------:R-:W-:Y:S02]  /*5d10*/  MOV R4, 0x5d30 ;  /* 0x00005d3000047802 */ /* 0x000fe40000000f00 */
[----:B-1--4-:R-:W-:Y:S05]  /*5d20*/  CALL.REL.NOINC `($__internal_0_$__cuda_sm10x_tcgen05_guardrail_trap_col_being_dealloced_not_returned_by_alloc) ;  /* 0x0000000400fc7944 */ /* 0x012fea0003c00000 */
[----:B------:R-:W-:Y:S05]  /*5d30*/  BRA `(.L_x_86) ;  /* 0x0000000000087947 */ /* 0x000fea0003800000 */
.L_x_83:
[----:B------:R-:W-:Y:S02]  /*5d40*/  MOV R4, 0x5d60 ;  /* 0x00005d6000047802 */ /* 0x000fe40000000f00 */
[----:B-1--4-:R-:W-:Y:S05]  /*5d50*/  CALL.REL.NOINC `($__internal_2_$__cuda_sm10x_tcgen05_guardrail_trap_unallocated_columns_being_dealloced) ;  /* 0x0000000800087944 */ /* 0x012fea0003c00000 */
.L_x_86:
[----:B------:R-:W-:Y:S01]  /*5d60*/  NOP ;  /* 0x0000000000007918 */ /* 0x000fe20000000000 */
.L_x_80:
[----:B------:R-:W-:Y:S01]  /*5d70*/  ISETP.NE.AND P0, PT, R65, RZ, PT ;  /* 0x000000ff4100720c */ /* 0x000fe20003f05270 */
[----:B------:R-:W-:-:S04]  /*5d80*/  DEPBAR.LE SB0, 0x0 ;  /* 0x000080000000791a */ /* 0x000fc80000000000 */
[----:B------:R-:W-:-:S08]  /*5d90*/  DEPBAR.LE SB0, 0x0 ;  /* 0x000080000000791a */ /* 0x000fd00000000000 */
[----:B------:R-:W-:Y:S05]  /*5da0*/  @P0 BRA `(.L_x_52) ;  /* 0x0000000000200947 */ /* 0x000fea0003800000 */
[----:B------:R-:W-:Y:S01]  /*5db0*/  ELECT P0, URZ, PT ;  /* 0x0000000000ff782f */ /* 0x000fe20003800000 */
[----:B------:R-:W-:-:S12]  /*5dc0*/  IMAD.MOV.U32 R0, RZ, RZ, 0x20 ;  /* 0x00000020ff007424 */ /* 0x000fd800078e00ff */
[----:B----4-:R-:W-:-:S04]  /*5dd0*/  @P0 IADD3 R4, PT, PT, -R0, 0x100000, RZ ;  /* 0x0010000000040810 */ /* 0x010fc80007ffe1ff */
[C---:B------:R-:W-:Y:S02]  /*5de0*/  @P0 SHF.L.U32 R5, R4.reuse, 0xb, RZ ;  /* 0x0000000b04050819 */ /* 0x040fe400000006ff */
[----:B------:R-:W-:-:S05]  /*5df0*/  @P0 SHF.L.U32 R4, R4, 0x1, RZ ;  /* 0x0000000104040819 */ /* 0x000fca00000006ff */
[----:B------:R4:W-:Y:S04]  /*5e00*/  @P0 STS.64 [R3+URZ+0xb0], R4 ;  /* 0x0000b00403000988 */ /* 0x0009e80008000aff */
[----:B------:R-:W5:Y:S02]  /*5e10*/  FENCE.VIEW.ASYNC.S ;  /* 0x00000000000073c6 */ /* 0x000f640000000000 */
[----:B-----5:R-:W1:Y:S02]  /*5e20*/  SYNCS.CCTL.IVALL ;  /* 0x00000000000079b1 */ /* 0x020e640000000000 */
.L_x_52:
[----:B-1----:R-:W-:Y:S01]  /*5e30*/  NOP ;  /* 0x0000000000007918 */ /* 0x002fe20000000000 */
[----:B--2---:R-:W-:Y:S05]  /*5e40*/  EXIT ;  /* 0x000000000000794d */ /* 0x004fea0003800000 */
.L_x_22:
[----:B------:R-:W-:-:S07]  /*5e50*/  MOV R12, R13 ;  /* 0x0000000d000c7202 */ /* 0x000fce0000000f00 */
.L_x_87:
[----:B---3--:R3:W4:Y:S02]  /*5e60*/  SYNCS.PHASECHK.TRANS64.TRYWAIT P0, [R8+URZ+0xa0], R13 ;  /* 0x0000a00d080075a7 */ /* 0x00872400080011ff */
[----:B----4-:R-:W-:Y:S05]  /*5e70*/  @!P0 NANOSLEEP.SYNCS 0x989680 ;  /* 0x009896800000895d */ /* 0x010fea0003900000 */
[----:B------:R-:W4:Y:S02]  /*5e80*/  @!P0 SYNCS.PHASECHK.TRANS64 P0, [R8+URZ+0xa0], R13 ;  /* 0x0000a00d080085a7 */ /* 0x000f2400080010ff */
[----:B----4-:R-:W-:Y:S05]  /*5e90*/  @!P0 BRA `(.L_x_87) ;  /* 0xfffffffc00f08947 */ /* 0x010fea000383ffff */
[----:B------:R-:W-:Y:S05]  /*5ea0*/  BRA `(.L_x_88) ;  /* 0xffffffb000447947 */ /* 0x000fea000383ffff */
.L_x_24:
[----:B------:R-:W-:-:S07]  /*5eb0*/  MOV R7, R6 ;  /* 0x0000000600077202 */ /* 0x000fce0000000f00 */
.L_x_89:
[----:B--2---:R2:W3:Y:S02]  /*5ec0*/  SYNCS.PHASECHK.TRANS64.TRYWAIT P0, [R3+URZ+0xa0], R7 ;  /* 0x0000a007030075a7 */ /* 0x0044e400080011ff */
[----:B---3--:R-:W-:Y:S05]  /*5ed0*/  @!P0 NANOSLEEP.SYNCS 0x989680 ;  /* 0x009896800000895d */ /* 0x008fea0003900000 */
[----:B------:R-:W3:Y:S02]  /*5ee0*/  @!P0 SYNCS.PHASECHK.TRANS64 P0, [R3+URZ+0xa0], R7 ;  /* 0x0000a007030085a7 */ /* 0x000ee400080010ff */
[----:B---3--:R-:W-:Y:S05]  /*5ef0*/  @!P0 BRA `(.L_x_89) ;  /* 0xfffffffc00f08947 */ /* 0x008fea000383ffff */
[----:B------:R-:W-:Y:S05]  /*5f00*/  BRA `(.L_x_90) ;  /* 0xffffffb000f87947 */ /* 0x000fea000383ffff */
.L_x_25:
[----:B-1----:R-:W-:-:S07]  /*5f10*/  MOV R11, R10 ;  /* 0x0000000a000b7202 */ /* 0x002fce0000000f00 */
.L_x_91:
[----:B-1----:R1:W2:Y:S02]  /*5f20*/  SYNCS.PHASECHK.TRANS64.TRYWAIT P0, [R8+URZ+0xa0], R11 ;  /* 0x0000a00b080075a7 */ /* 0x0022a400080011ff */
[----:B--2---:R-:W-:Y:S05]  /*5f30*/  @!P0 NANOSLEEP.SYNCS 0x989680 ;  /* 0x009896800000895d */ /* 0x004fea0003900000 */
[----:B------:R-:W2:Y:S02]  /*5f40*/  @!P0 SYNCS.PHASECHK.TRANS64 P0, [R8+URZ+0xa0], R11 ;  /* 0x0000a00b080085a7 */ /* 0x000ea400080010ff */
[----:B--2---:R-:W-:Y:S05]  /*5f50*/  @!P0 BRA `(.L_x_91) ;  /* 0xfffffffc00f08947 */ /* 0x004fea000383ffff */
[----:B------:R-:W-:Y:S05]  /*5f60*/  BRA `(.L_x_17) ;  /* 0xffffffb4002c7947 */ /* 0x000fea000383ffff */
.L_x_27:
[----:B------:R-:W-:-:S07]  /*5f70*/  MOV R0, UR34 ;  /* 0x0000002200007c02 */ /* 0x000fce0008000f00 */
.L_x_92:
[----:B---3--:R3:W4:Y:S02]  /*5f80*/  SYNCS.PHASECHK.TRANS64.TRYWAIT P0, [R0+URZ+0x90], RZ ;  /* 0x000090ff000075a7 */ /* 0x00872400080011ff */
[----:B----4-:R-:W-:Y:S05]  /*5f90*/  @!P0 NANOSLEEP.SYNCS 0x989680 ;  /* 0x009896800000895d */ /* 0x010fea0003900000 */
[----:B------:R-:W4:Y:S02]  /*5fa0*/  @!P0 SYNCS.PHASECHK.TRANS64 P0, [R0+URZ+0x90], RZ ;  /* 0x000090ff000085a7 */ /* 0x000f2400080010ff */
[----:B----4-:R-:W-:Y:S05]  /*5fb0*/  @!P0 BRA `(.L_x_92) ;  /* 0xfffffffc00f08947 */ /* 0x010fea000383ffff */
[----:B------:R-:W-:Y:S05]  /*5fc0*/  BRA `(.L_x_93) ;  /* 0xffffffb400387947 */ /* 0x000fea000383ffff */
.L_x_30:
[----:B------:R-:W-:Y:S02]  /*5fd0*/  MOV R4, UR4 ;  /* 0x0000000400047c02 */ /* 0x000fe40008000f00 */
[----:B------:R-:W-:Y:S02]  /*5fe0*/  MOV R5, UR4 ;  /* 0x0000000400057c02 */ /* 0x000fe40008000f00 */
[----:B------:R-:W-:-:S07]  /*5ff0*/  MOV R0, UR5 ;  /* 0x0000000500007c02 */ /* 0x000fce0008000f00 */
.L_x_94:
[----:B-1----:R1:W3:Y:S02]  /*6000*/  SYNCS.PHASECHK.TRANS64.TRYWAIT P0, [R0+URZ+0x38], R5 ;  /* 0x00003805000075a7 */ /* 0x0022e400080011ff */
[----:B---3--:R-:W-:Y:S05]  /*6010*/  @!P0 NANOSLEEP.SYNCS 0x989680 ;  /* 0x009896800000895d */ /* 0x008fea0003900000 */
[----:B------:R-:W3:Y:S02]  /*6020*/  @!P0 SYNCS.PHASECHK.TRANS64 P0, [R0+URZ+0x38], R5 ;  /* 0x00003805000085a7 */ /* 0x000ee400080010ff */
[----:B---3--:R-:W-:Y:S05]  /*6030*/  @!P0 BRA `(.L_x_94) ;  /* 0xfffffffc00f08947 */ /* 0x008fea000383ffff */
[----:B------:R-:W-:Y:S05]  /*6040*/  BRA `(.L_x_29) ;  /* 0xffffffb400f47947 */ /* 0x000fea000383ffff */
.L_x_33:
[----:B------:R-:W-:-:S07]  /*6050*/  MOV R5, R4 ;  /* 0x0000000400057202 */ /* 0x000fce0000000f00 */
.L_x_95:
[----:B---3--:R3:W4:Y:S02]  /*6060*/  SYNCS.PHASECHK.TRANS64.TRYWAIT P0, [R3+URZ+0x90], R5 ;  /* 0x00009005030075a7 */ /* 0x00872400080011ff */
[----:B----4-:R-:W-:Y:S05]  /*6070*/  @!P0 NANOSLEEP.SYNCS 0x989680 ;  /* 0x009896800000895d */ /* 0x010fea0003900000 */
[----:B------:R-:W4:Y:S02]  /*6080*/  @!P0 SYNCS.PHASECHK.TRANS64 P0, [R3+URZ+0x90], R5 ;  /* 0x00009005030085a7 */ /* 0x000f2400080010ff */
[----:B----4-:R-:W-:Y:S05]  /*6090*/  @!P0 BRA `(.L_x_95) ;  /* 0xfffffffc00f08947 */ /* 0x010fea000383ffff */
[----:B------:R-:W-:Y:S05]  /*60a0*/  BRA `(.L_x_96) ;  /* 0xffffffb800907947 */ /* 0x000fea000383ffff */
.L_x_35:
[----:B------:R-:W-:Y:S02]  /*60b0*/  MOV R2, UR4 ;  /* 0x0000000400027c02 */ /* 0x000fe40008000f00 */
[----:B------:R-:W-:Y:S02]  /*60c0*/  MOV R3, UR4 ;  /* 0x0000000400037c02 */ /* 0x000fe40008000f00 */
[----:B------:R-:W-:-:S07]  /*60d0*/  MOV R0, UR5 ;  /* 0x0000000500007c02 */ /* 0x000fce0008000f00 */
.L_x_97:
[----:B-1----:R1:W3:Y:S02]  /*60e0*/  SYNCS.PHASECHK.TRANS64.TRYWAIT P0, [R0+URZ+0x38], R3 ;  /* 0x00003803000075a7 */ /* 0x0022e400080011ff */
[----:B---3--:R-:W-:Y:S05]  /*60f0*/  @!P0 NANOSLEEP.SYNCS 0x989680 ;  /* 0x009896800000895d */ /* 0x008fea0003900000 */
[----:B------:R-:W3:Y:S02]  /*6100*/  @!P0 SYNCS.PHASECHK.TRANS64 P0, [R0+URZ+0x38], R3 ;  /* 0x00003803000085a7 */ /* 0x000ee400080010ff */
[----:B---3--:R-:W-:Y:S05]  /*6110*/  @!P0 BRA `(.L_x_97) ;  /* 0xfffffffc00f08947 */ /* 0x008fea000383ffff */
[----:B------:R-:W-:Y:S05]  /*6120*/  BRA `(.L_x_98) ;  /* 0xffffffbc00287947 */ /* 0x000fea000383ffff */
.L_x_37:
[----:B------:R-:W-:-:S07]  /*6130*/  MOV R2, UR12 ;  /* 0x0000000c00027c02 */ /* 0x000fce0008000f00 */
.L_x_99:
[----:B-1----:R1:W3:Y:S02]  /*6140*/  SYNCS.PHASECHK.TRANS64.TRYWAIT P0, [R2+URZ+0x90], RZ ;  /* 0x000090ff020075a7 */ /* 0x0022e400080011ff */
[----:B---3--:R-:W-:Y:S05]  /*6150*/  @!P0 NANOSLEEP.SYNCS 0x989680 ;  /* 0x009896800000895d */ /* 0x008fea0003900000 */
[----:B------:R-:W3:Y:S02]  /*6160*/  @!P0 SYNCS.PHASECHK.TRANS64 P0, [R2+URZ+0x90], RZ ;  /* 0x000090ff020085a7 */ /* 0x000ee400080010ff */
[----:B---3--:R-:W-:Y:S05]  /*6170*/  @!P0 BRA `(.L_x_99) ;  /* 0xfffffffc00f08947 */ /* 0x008fea000383ffff */
[----:B------:R-:W-:Y:S05]  /*6180*/  BRA `(.L_x_100) ;  /* 0xffffffbc00487947 */ /* 0x000fea000383ffff */
.L_x_40:
[----:B------:R-:W-:Y:S02]  /*6190*/  MOV R2, UR13 ;  /* 0x0000000d00027c02 */ /* 0x000fe40008000f00 */
[----:B------:R-:W-:Y:S02]  /*61a0*/  MOV R3, UR13 ;  /* 0x0000000d00037c02 */ /* 0x000fe40008000f00 */
[----:B------:R-:W-:-:S07]  /*61b0*/  MOV R0, UR17 ;  /* 0x0000001100007c02 */ /* 0x000fce0008000f00 */
.L_x_101:
[----:B-1----:R1:W3:Y:S02]  /*61c0*/  SYNCS.PHASECHK.TRANS64.TRYWAIT P0, [R0+URZ+0x80], R3 ;  /* 0x00008003000075a7 */ /* 0x0022e400080011ff */
[----:B---3--:R-:W-:Y:S05]  /*61d0*/  @!P0 NANOSLEEP.SYNCS 0x989680 ;  /* 0x009896800000895d */ /* 0x008fea0003900000 */
[----:B------:R-:W3:Y:S02]  /*61e0*/  @!P0 SYNCS.PHASECHK.TRANS64 P0, [R0+URZ+0x80], R3 ;  /* 0x00008003000085a7 */ /* 0x000ee400080010ff */
[----:B---3--:R-:W-:Y:S05]  /*61f0*/  @!P0 BRA `(.L_x_101) ;  /* 0xfffffffc00f08947 */ /* 0x008fea000383ffff */
[----:B------:R-:W-:Y:S05]  /*6200*/  BRA `(.L_x_39) ;  /* 0xffffffc000a07947 */ /* 0x000fea000383ffff */
.L_x_43:
[----:B------:R-:W-:Y:S02]  /*6210*/  MOV R2, UR25 ;  /* 0x0000001900027c02 */ /* 0x000fe40008000f00 */
[----:B------:R-:W-:Y:S02]  /*6220*/  MOV R3, UR25 ;  /* 0x0000001900037c02 */ /* 0x000fe40008000f00 */
[----:B------:R-:W-:Y:S07]  /*6230*/  MOV R0, UR13 ;  /* 0x0000000d00007c02 */ /* 0x000fee0008000f00 */
.L_x_102:
[----:B-1----:R1:W3:Y:S02]  /*6240*/  SYNCS.PHASECHK.TRANS64.TRYWAIT P0, [R0+URZ], R3 ;  /* 0x00000003000075a7 */ /* 0x0022e400080011ff */
[----:B---3--:R-:W-:Y:S05]  /*6250*/  @!P0 NANOSLEEP.SYNCS 0x989680 ;  /* 0x009896800000895d */ /* 0x008fea0003900000 */
[----:B------:R-:W3:Y:S02]  /*6260*/  @!P0 SYNCS.PHASECHK.TRANS64 P0, [R0+URZ], R3 ;  /* 0x00000003000085a7 */ /* 0x000ee400080010ff */
[----:B---3--:R-:W-:Y:S05]  /*6270*/  @!P0 BRA `(.L_x_102) ;  /* 0xfffffffc00f08947 */ /* 0x008fea000383ffff */
[----:B------:R-:W-:Y:S05]  /*6280*/  BRA `(.L_x_42) ;  /* 0xffffffc400247947 */ /* 0x000fea000383ffff */
.L_x_46:
[-C--:B------:R-:W-:Y:S02]  /*6290*/  MOV R6, R3.reuse ;  /* 0x0000000300067202 */ /* 0x080fe40000000f00 */
[----:B------:R-:W-:-:S07]  /*62a0*/  MOV R7, R3 ;  /* 0x0000000300077202 */ /* 0x000fce0000000f00 */
.L_x_103:
[----:B----4-:R4:W3:Y:S02]  /*62b0*/  SYNCS.PHASECHK.TRANS64.TRYWAIT P0, [R2+URZ+0x90], R7 ;  /* 0x00009007020075a7 */ /* 0x0108e400080011ff */
[----:B---3--:R-:W-:Y:S05]  /*62c0*/  @!P0 NANOSLEEP.SYNCS 0x989680 ;  /* 0x009896800000895d */ /* 0x008fea0003900000 */
[----:B------:R-:W3:Y:S02]  /*62d0*/  @!P0 SYNCS.PHASECHK.TRANS64 P0, [R2+URZ+0x90], R7 ;  /* 0x00009007020085a7 */ /* 0x000ee400080010ff */
[----:B---3--:R-:W-:Y:S05]  /*62e0*/  @!P0 BRA `(.L_x_103) ;  /* 0xfffffffc00f08947 */ /* 0x008fea000383ffff */
[----:B------:R-:W-:Y:S05]  /*62f0*/  BRA `(.L_x_104) ;  /* 0xffffffc400d07947 */ /* 0x000fea000383ffff */
.L_x_61:
[----:B------:R-:W-:-:S07]  /*6300*/  MOV R15, R14 ;  /* 0x0000000e000f7202 */ /* 0x000fce0000000f00 */
.L_x_105:
[----:B-1----:R1:W3:Y:S02]  /*6310*/  SYNCS.PHASECHK.TRANS64.TRYWAIT P0, [R3+URZ], R15 ;  /* 0x0000000f030075a7 */ /* 0x0022e400080011ff */
[----:B---3--:R-:W-:Y:S05]  /*6320*/  @!P0 NANOSLEEP.SYNCS 0x989680 ;  /* 0x009896800000895d */ /* 0x008fea0003900000 */
[----:B------:R-:W3:Y:S02]  /*6330*/  @!P0 SYNCS.PHASECHK.TRANS64 P0, [R3+URZ], R15 ;  /* 0x0000000f030085a7 */ /* 0x000ee400080010ff */
[----:B---3--:R-:W-:Y:S05]  /*6340*/  @!P0 BRA `(.L_x_105) ;  /* 0xfffffffc00f08947 */ /* 0x008fea000383ffff */
[----:B------:R-:W-:Y:S05]  /*6350*/  BRA `(.L_x_60) ;  /* 0xffffffcc00a47947 */ /* 0x000fea000383ffff */
.L_x_64:
[----:B------:R-:W-:-:S07]  /*6360*/  MOV R9, R8 ;  /* 0x0000000800097202 */ /* 0x000fce0000000f00 */
.L_x_106:
[----:B-1----:R1:W3:Y:S02]  /*6370*/  SYNCS.PHASECHK.TRANS64.TRYWAIT P0, [R3+URZ], R9 ;  /* 0x00000009030075a7 */ /* 0x0022e400080011ff */
[----:B---3--:R-:W-:Y:S05]  /*6380*/  @!P0 NANOSLEEP.SYNCS 0x989680 ;  /* 0x009896800000895d */ /* 0x008fea0003900000 */
[----:B------:R-:W3:Y:S02]  /*6390*/  @!P0 SYNCS.PHASECHK.TRANS64 P0, [R3+URZ], R9 ;  /* 0x00000009030085a7 */ /* 0x000ee400080010ff */
[----:B---3--:R-:W-:Y:S05]  /*63a0*/  @!P0 BRA `(.L_x_106) ;  /* 0xfffffffc00f08947 */ /* 0x008fea000383ffff */
[----:B------:R-:W-:Y:S05]  /*63b0*/  BRA `(.L_x_63) ;  /* 0xffffffd0000c7947 */ /* 0x000fea000383ffff */
.L_x_65:
[----:B-1----:R1:W3:Y:S02]  /*63c0*/  SYNCS.PHASECHK.TRANS64.TRYWAIT P0, [R3+URZ+0x90], RZ ;  /* 0x000090ff030075a7 */ /* 0x0022e400080011ff */
[----:B---3--:R-:W-:Y:S05]  /*63d0*/  @!P0 NANOSLEEP.SYNCS 0x989680 ;  /* 0x009896800000895d */ /* 0x008fea0003900000 */
[----:B------:R-:W3:Y:S02]  /*63e0*/  @!P0 SYNCS.PHASECHK.TRANS64 P0, [R3+URZ+0x90], RZ ;  /* 0x000090ff030085a7 */ /* 0x000ee400080010ff */
[----:B---3--:R-:W-:Y:S05]  /*63f0*/  @!P0 BRA `(.L_x_65) ;  /* 0xfffffffc00f08947 */ /* 0x008fea000383ffff */
[----:B------:R-:W-:Y:S05]  /*6400*/  BRA `(.L_x_107) ;  /* 0xffffffd000707947 */ /* 0x000fea000383ffff */
.L_x_67:
[----:B------:R-:W-:-:S07]  /*6410*/  MOV R5, R4 ;  /* 0x0000000400057202 */ /* 0x000fce0000000f00 */
.L_x_108:
[----:B--2---:R2:W3:Y:S02]  /*6420*/  SYNCS.PHASECHK.TRANS64.TRYWAIT P0, [R55+URZ+0x70], R5 ;  /* 0x00007005370075a7 */ /* 0x0044e400080011ff */
[----:B---3--:R-:W-:Y:S05]  /*6430*/  @!P0 NANOSLEEP.SYNCS 0x989680 ;  /* 0x009896800000895d */ /* 0x008fea0003900000 */
[----:B------:R-:W3:Y:S02]  /*6440*/  @!P0 SYNCS.PHASECHK.TRANS64 P0, [R55+URZ+0x70], R5 ;  /* 0x00007005370085a7 */ /* 0x000ee400080010ff */
[----:B---3--:R-:W-:Y:S05]  /*6450*/  @!P0 BRA `(.L_x_108) ;  /* 0xfffffffc00f08947 */ /* 0x008fea000383ffff */
[----:B------:R-:W-:Y:S05]  /*6460*/  BRA `(.L_x_109) ;  /* 0xffffffd400747947 */ /* 0x000fea000383ffff */
.L_x_75:
[----:B------:R-:W-:-:S07]  /*6470*/  MOV R7, R6 ;  /* 0x0000000600077202 */ /* 0x000fce0000000f00 */
.L_x_110:
[----:B-1----:R1:W2:Y:S02]  /*6480*/  SYNCS.PHASECHK.TRANS64.TRYWAIT P1, [R5+URZ+0x90], R7 ;  /* 0x00009007050075a7 */ /* 0x0022a400080211ff */
[----:B--2---:R-:W-:Y:S05]  /*6490*/  @!P1 NANOSLEEP.SYNCS 0x989680 ;  /* 0x009896800000995d */ /* 0x004fea0003900000 */
[----:B------:R-:W2:Y:S02]  /*64a0*/  @!P1 SYNCS.PHASECHK.TRANS64 P1, [R5+URZ+0x90], R7 ;  /* 0x00009007050095a7 */ /* 0x000ea400080210ff */
[----:B--2---:R-:W-:Y:S05]  /*64b0*/  @!P1 BRA `(.L_x_110) ;  /* 0xfffffffc00f09947 */ /* 0x004fea000383ffff */
[----:B------:R-:W-:Y:S05]  /*64c0*/  BRA `(.L_x_111) ;  /* 0xfffffff000947947 */ /* 0x000fea000383ffff */
.L_x_82:
[----:B----4-:R4:W1:Y:S02]  /*64d0*/  SYNCS.PHASECHK.TRANS64.TRYWAIT P0, [R3+URZ+0xb0], RZ ;  /* 0x0000b0ff030075a7 */ /* 0x01086400080011ff */
[----:B-1----:R-:W-:Y:S05]  /*64e0*/  @!P0 NANOSLEEP.SYNCS 0x989680 ;  /* 0x009896800000895d */ /* 0x002fea0003900000 */
[----:B------:R-:W1:Y:S02]  /*64f0*/  @!P0 SYNCS.PHASECHK.TRANS64 P0, [R3+URZ+0xb0], RZ ;  /* 0x0000b0ff030085a7 */ /* 0x000e6400080010ff */
[----:B-1----:R-:W-:Y:S05]  /*6500*/  @!P0 BRA `(.L_x_82) ;  /* 0xfffffffc00f08947 */ /* 0x002fea000383ffff */
[----:B------:R-:W-:Y:S05]  /*6510*/  BRA `(.L_x_112) ;  /* 0xfffffff400587947 */ /* 0x000fea000383ffff */
        .weak           $__internal_0_$__cuda_sm10x_tcgen05_guardrail_trap_col_being_dealloced_not_returned_by_alloc
        .type           $__internal_0_$__cuda_sm10x_tcgen05_guardrail_trap_col_being_dealloced_not_returned_by_alloc,@function
        .size           $__internal_0_$__cuda_sm10x_tcgen05_guardrail_trap_col_being_dealloced_not_returned_by_alloc,($__internal_1_$__cuda_sm10x_tcgen05_guardrail_trap_phase_invalid_during_alloc - $__internal_0_$__cuda_sm10x_tcgen05_guardrail_trap_col_being_dealloced_not_returned_by_alloc)
$__internal_0_$__cuda_sm10x_tcgen05_guardrail_trap_col_being_dealloced_not_returned_by_alloc:
[----:B------:R-:W-:Y:S05]  /*6520*/  BPT.TRAP 0x1 ;  /* 0x000000040000795c */ /* 0x000fea0000300000 */
[----:B------:R-:W-:-:S04]  /*6530*/  HFMA2 R5, -RZ, RZ, 0, 0 ;  /* 0x00000000ff057431 */ /* 0x000fc800000001ff */
[----:B------:R-:W-:Y:S05]  /*6540*/  RET.REL.NODEC R4 `(kernel_cutlass_kernel_cudnngrouped_gemmgrouped_gemm_swiglugrouped_gemm_swiglu_quantBlockScaledContiguousGroupedGemmKernel_object_at__TiledMMA_ThrLayoutVMNK21111000_PermutationMNK____MMAAt_0) ;  /* 0xffffff9804ac7950 */ /* 0x000fea0003c3ffff */
        .weak           $__internal_1_$__cuda_sm10x_tcgen05_guardrail_trap_phase_invalid_during_alloc
        .type           $__internal_1_$__cuda_sm10x_tcgen05_guardrail_trap_phase_invalid_during_alloc,@function
        .size           $__internal_1_$__cuda_sm10x_tcgen05_guardrail_trap_phase_invalid_during_alloc,($__internal_2_$__cuda_sm10x_tcgen05_guardrail_trap_unallocated_columns_being_dealloced - $__internal_1_$__cuda_sm10x_tcgen05_guardrail_trap_phase_invalid_during_alloc)
$__internal_1_$__cuda_sm10x_tcgen05_guardrail_trap_phase_invalid_during_alloc:
[----:B------:R-:W-:Y:S05]  /*6550*/  BPT.TRAP 0x1 ;  /* 0x000000040000795c */ /* 0x000fea0000300000 */
[----:B------:R-:W-:-:S04]  /*6560*/  MOV R3, 0x0 ;  /* 0x0000000000037802 */ /* 0x000fc80000000f00 */
[----:B------:R-:W-:Y:S05]  /*6570*/  RET.REL.NODEC R2 `(kernel_cutlass_kernel_cudnngrouped_gemmgrouped_gemm_swiglugrouped_gemm_swiglu_quantBlockScaledContiguousGroupedGemmKernel_object_at__TiledMMA_ThrLayoutVMNK21111000_PermutationMNK____MMAAt_0) ;  /* 0xffffff9802a07950 */ /* 0x000fea0003c3ffff */
        .weak           $__internal_2_$__cuda_sm10x_tcgen05_guardrail_trap_unallocated_columns_being_dealloced
        .type           $__internal_2_$__cuda_sm10x_tcgen05_guardrail_trap_unallocated_columns_being_dealloced,@function
        .size           $__internal_2_$__cuda_sm10x_tcgen05_guardrail_trap_unallocated_columns_being_dealloced,(.L_x_116 - $__internal_2_$__cuda_sm10x_tcgen05_guardrail_trap_unallocated_columns_being_dealloced)
$__internal_2_$__cuda_sm10x_tcgen05_guardrail_trap_unallocated_columns_being_dealloced:
[----:B------:R-:W-:Y:S05]  /*6580*/  BPT.TRAP 0x1 ;  /* 0x000000040000795c */ /* 0x000fea0000300000 */
[----:B------:R-:W-:-:S04]  /*6590*/  HFMA2 R5, -RZ, RZ, 0, 0 ;  /* 0x00000000ff057431 */ /* 0x000fc800000001ff */
[----:B------:R-:W-:Y:S05]  /*65a0*/  RET.REL.NODEC R4 `(kernel_cutlass_kernel_cudnngrouped_gemmgrouped_gemm_swiglugrouped_gemm_swiglu_quantBlockScaledContiguousGroupedGemmKernel_object_at__TiledMMA_ThrLayoutVMNK21111000_PermutationMNK____MMAAt_0) ;  /* 0xffffff9804947950 */ /* 0x000fea0003c3ffff */
.L_x_113:
[----:B------:R-:W-:-:S00]  /*65b0*/  BRA `(.L_x_113) ;  /* 0xfffffffc00fc7947 */ /* 0x000fc0000383ffff */
[----:B------:R-:W-:-:S00]  /*65c0*/  NOP ;  /* 0x0000000000007918 */ /* 0x000fc00000000000 */
        /* <DEDUP_REMOVED lines=11> */
.L_x_116:


//--------------------- .nv.shared.kernel_cutlass_kernel_cudnngrouped_gemmgrouped_gemm_swiglugrouped_gemm_swiglu_quantBlockScaledContiguousGroupedGemmKernel_object_at__TiledMMA_ThrLayoutVMNK21111000_PermutationMNK____MMAAt_0 --------------------------
	.section	.nv.shared.kernel_cutlass_kernel_cudnngrouped_gemmgrouped_gemm_swiglugrouped_gemm_swiglu_quantBlockScaledContiguousGroupedGemmKernel_object_at__TiledMMA_ThrLayoutVMNK21111000_PermutationMNK____MMAAt_0,"aw",@nobits
	.sectionflags	@""
	.align	1024
	.zero		1024


//--------------------- .nv.shared.reserved.0     --------------------------
	.section	.nv.shared.reserved.0,"aw",@nobits
	.align	8
	.weak		__nv_reservedSMEM_offset_0_alias
	.size		__nv_reservedSMEM_offset_0_alias, 0, 64
	.other		__nv_reservedSMEM_offset_0_alias,@"STO_CUDA_RESERVED_SHARED STV_DEFAULT"
__nv_reservedSMEM_offset_0_alias:
	.zero		0
.nv.shared.reserved.0:
	.zero		64
	.weak		__nv_reservedSMEM_allocation_phase
	.type		__nv_reservedSMEM_allocation_phase,@object
	.size		__nv_reservedSMEM_allocation_phase,(.L_0 - __nv_reservedSMEM_allocation_phase)
__nv_reservedSMEM_allocation_phase:
	.zero		1
.L_0:
	.zero		7
	.weak		__nv_reservedSMEM_devtool_atexit_pc
	.type		__nv_reservedSMEM_devtool_atexit_pc,@object
	.size		__nv_reservedSMEM_devtool_atexit_pc,(__nv_reservedSMEM_allocation_mask - __nv_reservedSMEM_devtool_atexit_pc)
__nv_reservedSMEM_devtool_atexit_pc:
	.zero		8
	.weak		__nv_reservedSMEM_allocation_mask
	.type		__nv_reservedSMEM_allocation_mask,@object
	.size		__nv_reservedSMEM_allocation_mask,(.L_2 - __nv_reservedSMEM_allocation_mask)
__nv_reservedSMEM_allocation_mask:
	.zero		4
.L_2:
	.zero		4
	.weak		__nv_reservedSMEM_tmem_allocation_pipeline_mbarrier
	.type		__nv_reservedSMEM_tmem_allocation_pipeline_mbarrier,@object
	.size		__nv_reservedSMEM_tmem_allocation_pipeline_mbarrier,(__nv_reservedSMEM_tmem_allocation_pipeline_mbarrier_parity - __nv_reservedSMEM_tmem_allocation_pipeline_mbarrier)
__nv_reservedSMEM_tmem_allocation_pipeline_mbarrier:
	.zero		8
	.weak		__nv_reservedSMEM_tmem_allocation_pipeline_mbarrier_parity
	.type		__nv_reservedSMEM_tmem_allocation_pipeline_mbarrier_parity,@object
	.size		__nv_reservedSMEM_tmem_allocation_pipeline_mbarrier_parity,(.L_4 - __nv_reservedSMEM_tmem_allocation_pipeline_mbarrier_parity)
__nv_reservedSMEM_tmem_allocation_pipeline_mbarrier_parity:
	.zero		4
.L_4:


//--------------------- .nv.constant0.kernel_cutlass_kernel_cudnngrouped_gemmgrouped_gemm_swiglugrouped_gemm_swiglu_quantBlockScaledContiguousGroupedGemmKernel_object_at__TiledMMA_ThrLayoutVMNK21111000_PermutationMNK____MMAAt_0 --------------------------
	.section	.nv.constant0.kernel_cutlass_kernel_cudnngrouped_gemmgrouped_gemm_swiglugrouped_gemm_swiglu_quantBlockScaledContiguousGroupedGemmKernel_object_at__TiledMMA_ThrLayoutVMNK21111000_PermutationMNK____MMAAt_0,"a",@progbits
	.sectionflags	@""
	.align	4
.nv.constant0.kernel_cutlass_kernel_cudnngrouped_gemmgrouped_gemm_swiglugrouped_gemm_swiglu_quantBlockScaledContiguousGroupedGemmKernel_object_at__TiledMMA_ThrLayoutVMNK21111000_PermutationMNK____MMAAt_0:
	.zero		1924


//--------------------- SYMBOLS --------------------------

	.type		.nv.reservedSmem.offset0,@object
	.size		.nv.reservedSmem.offset0,0x4
	.type		.nv.reservedSmem.cap,@object
	.size		.nv.reservedSmem.cap,0x4
